def matmul_kernel(
    a_ptr,
    b_ptr,
    c_ptr,
    M,
    N,
    K,
    stride_am,
    stride_ak,
    stride_bk,
    stride_bn,
    stride_cm,
    stride_cn,
    BLOCK_M: tl.constexpr,
    BLOCK_N: tl.constexpr,
    BLOCK_K: tl.constexpr,
    GROUP_M: tl.constexpr,
):
    pid = tl.program_id(axis=0)
    num_pid_m = tl.cdiv(M, BLOCK_M)
    num_pid_n = tl.cdiv(N, BLOCK_N)
    num_pid_in_group = GROUP_M * num_pid_n
    group_id = pid // num_pid_in_group
    first_pid_m = group_id * GROUP_M
    group_size_m = min(num_pid_m - first_pid_m, GROUP_M)
    pid_m = first_pid_m + ((pid % num_pid_in_group) % group_size_m)
    pid_n = (pid % num_pid_in_group) // group_size_m

    offs_am = (pid_m * BLOCK_M + tl.arange(0, BLOCK_M)) % M
    offs_bn = (pid_n * BLOCK_N + tl.arange(0, BLOCK_N)) % N
    offs_k = tl.arange(0, BLOCK_K)
    a_ptrs = a_ptr + offs_am[:, None] * stride_am + offs_k[None, :] * stride_ak
    b_ptrs = b_ptr + offs_k[:, None] * stride_bk + offs_bn[None, :] * stride_bn

    acc = tl.zeros((BLOCK_M, BLOCK_N), dtype=tl.float32)
    for kk in range(0, tl.cdiv(K, BLOCK_K)):
        a = tl.load(a_ptrs, mask=offs_k[None, :] < K - kk * BLOCK_K, other=0.0)
        b = tl.load(b_ptrs, mask=offs_k[:, None] < K - kk * BLOCK_K, other=0.0)
        acc = tl.dot(a, b, acc)
        a_ptrs += BLOCK_K * stride_ak
        b_ptrs += BLOCK_K * stride_bk

    c = acc.to(c_ptr.dtype.element_ty)
    offs_cm = pid_m * BLOCK_M + tl.arange(0, BLOCK_M)
    offs_cn = pid_n * BLOCK_N + tl.arange(0, BLOCK_N)
    c_ptrs = c_ptr + offs_cm[:, None] * stride_cm + offs_cn[None, :] * stride_cn
    mask = (offs_cm[:, None] < M) & (offs_cn[None, :] < N)
    tl.store(c_ptrs, c, mask=mask)

# config = {"BLOCK_K": 32, "BLOCK_M": 128, "BLOCK_N": 256, "GROUP_M": 8, "arch": "sm_100", "dtype": "fp8e4m3", "num_ctas": 1, "num_stages": 3, "num_warps": 16}
# arch = sm_100


// ===== COMPILED SASS (sm_100a) =====

	.target	sm_100a

	.elftype	@"ET_EXEC"


//--------------------- .note.nv.tkinfo           --------------------------
	.section	.note.nv.tkinfo,"",@"SHT_NOTE"
	.sectionflags	@"SHF_NOTE_NV_TKINFO"
	.tkinfo
        /*0018*/ 	.word	0x00000081
        /*0030*/ 	.string	""
        /*0030*/ 	.string	"ptxas-blackwell"
        /*0030*/ 	.string	"Cuda compilation tools, release 12.9, V12.9.86"
        /*0030*/ 	.string	"Build cuda_12.9.r12.9/compiler.36037853_0"
        /*0030*/ 	.string	"-v  -suppress-debug-info  -lineinfo  -arch sm_100a "



//--------------------- .note.nv.cuver            --------------------------
	.section	.note.nv.cuver,"",@"SHT_NOTE"
	.sectionflags	@"SHF_NOTE_NV_CUVER"
        /*0018*/ 	.short	0x0001
        /*001a*/ 	.short	0x0064
        /*001c*/ 	.short	0x0001
        /*001e*/ 	.short	0x0000
        /*0020*/ 	.short	0x0001
        /*0022*/ 	.short	0x0000


//--------------------- .nv.info                  --------------------------
	.section	.nv.info,"",@"SHT_CUDA_INFO"
	.align	4


	//----- nvinfo : EIATTR_REGCOUNT
	.align		4
        /*0000*/ 	.byte	0x04, 0x2f
        /*0002*/ 	.short	(.L_1 - .L_0)
	.align		4
.L_0:
        /*0004*/ 	.word	index@(matmul_kernel)
        /*0008*/ 	.word	0x00000020


	//----- nvinfo : EIATTR_FRAME_SIZE
	.align		4
.L_1:
        /*000c*/ 	.byte	0x04, 0x11
        /*000e*/ 	.short	(.L_3 - .L_2)
	.align		4
.L_2:
        /*0010*/ 	.word	index@(matmul_kernel)
        /*0014*/ 	.word	0x00000478


	//----- nvinfo : EIATTR_MIN_STACK_SIZE
	.align		4
.L_3:
        /*0018*/ 	.byte	0x04, 0x12
        /*001a*/ 	.short	(.L_5 - .L_4)
	.align		4
.L_4:
        /*001c*/ 	.word	index@(matmul_kernel)
        /*0020*/ 	.word	0x00000478
.L_5:


//--------------------- .nv.info.matmul_kernel    --------------------------
	.section	.nv.info.matmul_kernel,"",@"SHT_CUDA_INFO"
	.sectionflags	@""
	.align	4


	//----- nvinfo : EIATTR_CUDA_API_VERSION
	.align		4
        /*0000*/ 	.byte	0x04, 0x37
        /*0002*/ 	.short	(.L_7 - .L_6)
.L_6:
        /*0004*/ 	.word	0x00000081


	//----- nvinfo : EIATTR_KPARAM_INFO
	.align		4
.L_7:
        /*0008*/ 	.byte	0x04, 0x17
        /*000a*/ 	.short	(.L_9 - .L_8)
.L_8:
        /*000c*/ 	.word	0x00000000
        /*0010*/ 	.short	0x000d
        /*0012*/ 	.short	0x0048
        /*0014*/ 	.byte	0x00, 0xf4, 0x21, 0x00


	//----- nvinfo : EIATTR_KPARAM_INFO
	.align		4
.L_9:
        /*0018*/ 	.byte	0x04, 0x17
        /*001a*/ 	.short	(.L_11 - .L_10)
.L_10:
        /*001c*/ 	.word	0x00000000
        /*0020*/ 	.short	0x000c
        /*0022*/ 	.short	0x0040
        /*0024*/ 	.byte	0x00, 0xf4, 0x21, 0x00


	//----- nvinfo : EIATTR_KPARAM_INFO
	.align		4
.L_11:
        /*0028*/ 	.byte	0x04, 0x17
        /*002a*/ 	.short	(.L_13 - .L_12)
.L_12:
        /*002c*/ 	.word	0x00000000
        /*0030*/ 	.short	0x000b
        /*0032*/ 	.short	0x0038
        /*0034*/ 	.byte	0x00, 0xf0, 0x11, 0x00


	//----- nvinfo : EIATTR_KPARAM_INFO
	.align		4
.L_13:
        /*0038*/ 	.byte	0x04, 0x17
        /*003a*/ 	.short	(.L_15 - .L_14)
.L_14:
        /*003c*/ 	.word	0x00000000
        /*0040*/ 	.short	0x000a
        /*0042*/ 	.short	0x0034
        /*0044*/ 	.byte	0x00, 0xf0, 0x11, 0x00


	//----- nvinfo : EIATTR_KPARAM_INFO
	.align		4
.L_15:
        /*0048*/ 	.byte	0x04, 0x17
        /*004a*/ 	.short	(.L_17 - .L_16)
.L_16:
        /*004c*/ 	.word	0x00000000
        /*0050*/ 	.short	0x0009
        /*0052*/ 	.short	0x0030
        /*0054*/ 	.byte	0x00, 0xf0, 0x11, 0x00


	//----- nvinfo : EIATTR_KPARAM_INFO
	.align		4
.L_17:
        /*0058*/ 	.byte	0x04, 0x17
        /*005a*/ 	.short	(.L_19 - .L_18)
.L_18:
        /*005c*/ 	.word	0x00000000
        /*0060*/ 	.short	0x0008
        /*0062*/ 	.short	0x002c
        /*0064*/ 	.byte	0x00, 0xf0, 0x11, 0x00


	//----- nvinfo : EIATTR_KPARAM_INFO
	.align		4
.L_19:
        /*0068*/ 	.byte	0x04, 0x17
        /*006a*/ 	.short	(.L_21 - .L_20)
.L_20:
        /*006c*/ 	.word	0x00000000
        /*0070*/ 	.short	0x0007
        /*0072*/ 	.short	0x0028
        /*0074*/ 	.byte	0x00, 0xf0, 0x11, 0x00


	//----- nvinfo : EIATTR_KPARAM_INFO
	.align		4
.L_21:
        /*0078*/ 	.byte	0x04, 0x17
        /*007a*/ 	.short	(.L_23 - .L_22)
.L_22:
        /*007c*/ 	.word	0x00000000
        /*0080*/ 	.short	0x0006
        /*0082*/ 	.short	0x0024
        /*0084*/ 	.byte	0x00, 0xf0, 0x11, 0x00


	//----- nvinfo : EIATTR_KPARAM_INFO
	.align		4
.L_23:
        /*0088*/ 	.byte	0x04, 0x17
        /*008a*/ 	.short	(.L_25 - .L_24)
.L_24:
        /*008c*/ 	.word	0x00000000
        /*0090*/ 	.short	0x0005
        /*0092*/ 	.short	0x0020
        /*0094*/ 	.byte	0x00, 0xf0, 0x11, 0x00


	//----- nvinfo : EIATTR_KPARAM_INFO
	.align		4
.L_25:
        /*0098*/ 	.byte	0x04, 0x17
        /*009a*/ 	.short	(.L_27 - .L_26)
.L_26:
        /*009c*/ 	.word	0x00000000
        /*00a0*/ 	.short	0x0004
        /*00a2*/ 	.short	0x001c
        /*00a4*/ 	.byte	0x00, 0xf0, 0x11, 0x00


	//----- nvinfo : EIATTR_KPARAM_INFO
	.align		4
.L_27:
        /*00a8*/ 	.byte	0x04, 0x17
        /*00aa*/ 	.short	(.L_29 - .L_28)
.L_28:
        /*00ac*/ 	.word	0x00000000
        /*00b0*/ 	.short	0x0003
        /*00b2*/ 	.short	0x0018
        /*00b4*/ 	.byte	0x00, 0xf0, 0x11, 0x00


	//----- nvinfo : EIATTR_KPARAM_INFO
	.align		4
.L_29:
        /*00b8*/ 	.byte	0x04, 0x17
        /*00ba*/ 	.short	(.L_31 - .L_30)
.L_30:
        /*00bc*/ 	.word	0x00000000
        /*00c0*/ 	.short	0x0002
        /*00c2*/ 	.short	0x0010
        /*00c4*/ 	.byte	0x00, 0xf4, 0x21, 0x00


	//----- nvinfo : EIATTR_KPARAM_INFO
	.align		4
.L_31:
        /*00c8*/ 	.byte	0x04, 0x17
        /*00ca*/ 	.short	(.L_33 - .L_32)
.L_32:
        /*00cc*/ 	.word	0x00000000
        /*00d0*/ 	.short	0x0001
        /*00d2*/ 	.short	0x0008
        /*00d4*/ 	.byte	0x00, 0xf4, 0x21, 0x00


	//----- nvinfo : EIATTR_KPARAM_INFO
	.align		4
.L_33:
        /*00d8*/ 	.byte	0x04, 0x17
        /*00da*/ 	.short	(.L_35 - .L_34)
.L_34:
        /*00dc*/ 	.word	0x00000000
        /*00e0*/ 	.short	0x0000
        /*00e2*/ 	.short	0x0000
        /*00e4*/ 	.byte	0x00, 0xf4, 0x21, 0x00


	//----- nvinfo : EIATTR_SPARSE_MMA_MASK
	.align		4
.L_35:
        /*00e8*/ 	.byte	0x03, 0x50
        /*00ea*/ 	.short	0x0000


	//----- nvinfo : EIATTR_MAXREG_COUNT
	.align		4
        /*00ec*/ 	.byte	0x03, 0x1b
        /*00ee*/ 	.short	0x0080


	//----- nvinfo : EIATTR_NUM_BARRIERS
	.align		4
        /*00f0*/ 	.byte	0x02, 0x4c
        /*00f2*/ 	.byte	0x01
	.zero		1


	//----- nvinfo : EIATTR_ANNOTATIONS
	.align		4
        /*00f4*/ 	.byte	0x04, 0x55
        /*00f6*/ 	.short	(.L_37 - .L_36)


	//   ....[0]....
.L_36:
        /*00f8*/ 	.word	0x00000001
        /*00fc*/ 	.byte	0x50, 0x05, 0x00, 0x00, 0x01, 0x00, 0x00, 0x00, 0x80, 0x05, 0x00, 0x00, 0x01, 0x00, 0x00, 0x00
        /* <DEDUP_REMOVED lines=455> */
        /*1d7c*/ 	.byte	0xa0, 0xa1, 0x00, 0x00


	//----- nvinfo : EIATTR_VRC_CTA_INIT_COUNT
	.align		4
.L_37:
        /*1d80*/ 	.byte	0x02, 0x4a
	.zero		1
	.zero		1


	//----- nvinfo : EIATTR_EXIT_INSTR_OFFSETS
	.align		4
        /*1d84*/ 	.byte	0x04, 0x1c
        /*1d86*/ 	.short	(.L_39 - .L_38)


	//   ....[0]....
.L_38:
        /*1d88*/ 	.word	0x0000a400


	//   ....[1]....
        /*1d8c*/ 	.word	0x0000a420


	//----- nvinfo : EIATTR_REQNTID
	.align		4
.L_39:
        /*1d90*/ 	.byte	0x04, 0x10
        /*1d92*/ 	.short	(.L_41 - .L_40)
.L_40:
        /*1d94*/ 	.word	0x00000200
        /*1d98*/ 	.word	0x00000001
        /*1d9c*/ 	.word	0x00000001


	//----- nvinfo : EIATTR_CBANK_PARAM_SIZE
	.align		4
.L_41:
        /*1da0*/ 	.byte	0x03, 0x19
        /*1da2*/ 	.short	0x0050


	//----- nvinfo : EIATTR_PARAM_CBANK
	.align		4
        /*1da4*/ 	.byte	0x04, 0x0a
        /*1da6*/ 	.short	(.L_43 - .L_42)
	.align		4
.L_42:
        /*1da8*/ 	.word	index@(.nv.constant0.matmul_kernel)
        /*1dac*/ 	.short	0x0380
        /*1dae*/ 	.short	0x0050


	//----- nvinfo : EIATTR_SW_WAR
	.align		4
.L_43:
        /*1db0*/ 	.byte	0x04, 0x36
        /*1db2*/ 	.short	(.L_45 - .L_44)
.L_44:
        /*1db4*/ 	.word	0x00000008
.L_45:


//--------------------- .nv.compat                --------------------------
	.section	.nv.compat,"",@"SHT_CUDA_COMPAT_INFO"
	.align	4
        /*0000*/ 	.byte	0x02, 0x02, 0x02, 0x00, 0x02, 0x05, 0x05, 0x00, 0x02, 0x03, 0x00, 0x00, 0x02, 0x06, 0x01, 0x00


//--------------------- .nv.callgraph             --------------------------
	.section	.nv.callgraph,"",@"SHT_CUDA_CALLGRAPH"
	.align	4
	.sectionentsize	8
	.align		4
        /*0000*/ 	.word	0x00000000
	.align		4
        /*0004*/ 	.word	0xffffffff
	.align		4
        /*0008*/ 	.word	0x00000000
	.align		4
        /*000c*/ 	.word	0xfffffffe
	.align		4
        /*0010*/ 	.word	0x00000000
	.align		4
        /*0014*/ 	.word	0xfffffffd
	.align		4
        /*0018*/ 	.word	0x00000000
	.align		4
        /*001c*/ 	.word	0xfffffffc


//--------------------- .text.matmul_kernel       --------------------------
	.section	.text.matmul_kernel,"ax",@progbits
	.align	128
        .global         matmul_kernel
        .type           matmul_kernel,@function
        .size           matmul_kernel,(.L_x_4 - matmul_kernel)
        .other          matmul_kernel,@"STO_CUDA_ENTRY STV_DEFAULT"
matmul_kernel:
.text.matmul_kernel:
[----:B------:R-:W0:Y:S08]  /*0000*/  LDC R1, c[0x0][0x37c] ;  /* 0x0000df00ff017b82 */ /* 0x000e300000000800 */
[----:B------:R-:W1:Y:S01]  /*0010*/  LDC.64 R2, c[0x0][0x398] ;  /* 0x0000e600ff027b82 */ /* 0x000e620000000a00 */
[----:B------:R-:W2:Y:S01]  /*0020*/  S2R R23, SR_TID.X ;  /* 0x0000000000177919 */ /* 0x000ea20000002100 */
[----:B------:R-:W3:Y:S01]  /*0030*/  LDCU UR4, c[0x0][0x3a0] ;  /* 0x00007400ff0477ac */ /* 0x000ee20008000800 */
[----:B0-----:R-:W-:Y:S01]  /*0040*/  VIADD R1, R1, 0xfffffb88 ;  /* 0xfffffb8801017836 */ /* 0x001fe20000000000 */
[----:B------:R-:W-:Y:S01]  /*0050*/  UMOV UR5, 0x400 ;  /* 0x0000040000057882 */ /* 0x000fe20000000000 */
[----:B------:R-:W0:Y:S03]  /*0060*/  LDCU.64 UR8, c[0x0][0x358] ;  /* 0x00006b00ff0877ac */ /* 0x000e260008000a00 */
[----:B------:R-:W4:Y:S01]  /*0070*/  S2UR UR6, SR_CgaCtaId ;  /* 0x00000000000679c3 */ /* 0x000f220000008800 */
[----:B------:R-:W0:Y:S01]  /*0080*/  LDCU UR7, c[0x0][0x3a0] ;  /* 0x00007400ff0777ac */ /* 0x000e220008000800 */
[----:B---3--:R-:W-:Y:S01]  /*0090*/  UIADD3 UR4, UPT, UPT, UR4, 0x1f, URZ ;  /* 0x0000001f04047890 */ /* 0x008fe2000fffe0ff */
[----:B-1----:R-:W-:-:S03]  /*00a0*/  VIADD R0, R3, 0xff ;  /* 0x000000ff03007836 */ /* 0x002fc60000000000 */
[----:B------:R-:W-:Y:S02]  /*00b0*/  UISETP.GT.AND UP0, UPT, UR4, 0x1f, UPT ;  /* 0x0000001f0400788c */ /* 0x000fe4000bf04270 */
[----:B------:R-:W-:Y:S01]  /*00c0*/  SHF.R.S32.HI R5, RZ, 0x1f, R0 ;  /* 0x0000001fff057819 */ /* 0x000fe20000011400 */
[----:B----4-:R-:W-:-:S03]  /*00d0*/  ULEA UR5, UR6, UR5, 0x18 ;  /* 0x0000000506057291 */ /* 0x010fc6000f8ec0ff */
[----:B------:R-:W-:-:S04]  /*00e0*/  LEA.HI R5, R5, R0, RZ, 0x8 ;  /* 0x0000000005057211 */ /* 0x000fc800078f40ff */
[----:B------:R-:W-:Y:S02]  /*00f0*/  SHF.R.S32.HI R0, RZ, 0x8, R5 ;  /* 0x00000008ff007819 */ /* 0x000fe40000011405 */
[----:B------:R-:W1:Y:S03]  /*0100*/  S2R R5, SR_CTAID.X ;  /* 0x0000000000057919 */ /* 0x000e660000002500 */
[----:B------:R-:W-:-:S05]  /*0110*/  IMAD.SHL.U32 R0, R0, 0x8, RZ ;  /* 0x0000000800007824 */ /* 0x000fca00078e00ff */
[-C--:B------:R-:W-:Y:S02]  /*0120*/  IABS R9, R0.reuse ;  /* 0x0000000000097213 */ /* 0x080fe40000000000 */
[----:B------:R-:W-:Y:S02]  /*0130*/  IABS R12, R0 ;  /* 0x00000000000c7213 */ /* 0x000fe40000000000 */
[----:B------:R-:W3:Y:S08]  /*0140*/  I2F.RP R4, R9 ;  /* 0x0000000900047306 */ /* 0x000ef00000209400 */
[----:B---3--:R-:W3:Y:S01]  /*0150*/  MUFU.RCP R4, R4 ;  /* 0x0000000400047308 */ /* 0x008ee20000001000 */
[----:B-1----:R-:W-:Y:S01]  /*0160*/  IABS R10, R5 ;  /* 0x00000005000a7213 */ /* 0x002fe20000000000 */
[----:B---3--:R-:W-:-:S02]  /*0170*/  VIADD R6, R4, 0xffffffe ;  /* 0x0ffffffe04067836 */ /* 0x008fc40000000000 */
[----:B------:R-:W-:-:S04]  /*0180*/  IMAD.MOV R4, RZ, RZ, -R12 ;  /* 0x000000ffff047224 */ /* 0x000fc800078e0a0c */
[----:B------:R1:W3:Y:S02]  /*0190*/  F2I.FTZ.U32.TRUNC.NTZ R7, R6 ;  /* 0x0000000600077305 */ /* 0x0002e4000021f000 */
[----:B-1----:R-:W-:Y:S02]  /*01a0*/  IMAD.MOV.U32 R6, RZ, RZ, RZ ;  /* 0x000000ffff067224 */ /* 0x002fe400078e00ff */
[----:B---3--:R-:W-:-:S04]  /*01b0*/  IMAD.MOV R8, RZ, RZ, -R7 ;  /* 0x000000ffff087224 */ /* 0x008fc800078e0a07 */
[----:B------:R-:W-:Y:S02]  /*01c0*/  IMAD R11, R8, R9, RZ ;  /* 0x00000009080b7224 */ /* 0x000fe400078e02ff */
[----:B------:R-:W-:Y:S02]  /*01d0*/  IMAD.MOV.U32 R8, RZ, RZ, R10 ;  /* 0x000000ffff087224 */ /* 0x000fe400078e000a */
[----:B------:R-:W-:-:S06]  /*01e0*/  IMAD.HI.U32 R7, R7, R11, R6 ;  /* 0x0000000b07077227 */ /* 0x000fcc00078e0006 */
[----:B------:R-:W-:-:S04]  /*01f0*/  IMAD.HI.U32 R7, R7, R8, RZ ;  /* 0x0000000807077227 */ /* 0x000fc800078e00ff */
[----:B------:R-:W-:-:S05]  /*0200*/  IMAD R4, R7, R4, R8 ;  /* 0x0000000407047224 */ /* 0x000fca00078e0208 */
[----:B------:R-:W-:-:S13]  /*0210*/  ISETP.GT.U32.AND P1, PT, R9, R4, PT ;  /* 0x000000040900720c */ /* 0x000fda0003f24070 */
[----:B------:R-:W-:Y:S02]  /*0220*/  @!P1 IMAD.IADD R4, R4, 0x1, -R9 ;  /* 0x0000000104049824 */ /* 0x000fe400078e0a09 */
[----:B------:R-:W-:Y:S01]  /*0230*/  @!P1 VIADD R7, R7, 0x1 ;  /* 0x0000000107079836 */ /* 0x000fe20000000000 */
[----:B------:R-:W-:Y:S02]  /*0240*/  ISETP.NE.AND P1, PT, R0, RZ, PT ;  /* 0x000000ff0000720c */ /* 0x000fe40003f25270 */
[----:B------:R-:W-:Y:S02]  /*0250*/  ISETP.GE.U32.AND P0, PT, R4, R9, PT ;  /* 0x000000090400720c */ /* 0x000fe40003f06070 */
[----:B------:R-:W-:-:S04]  /*0260*/  LOP3.LUT R4, R5, R0, RZ, 0x3c, !PT ;  /* 0x0000000005047212 */ /* 0x000fc800078e3cff */
[----:B------:R-:W-:Y:S01]  /*0270*/  ISETP.GE.AND P2, PT, R4, RZ, PT ;  /* 0x000000ff0400720c */ /* 0x000fe20003f46270 */
[----:B------:R-:W-:-:S06]  /*0280*/  VIADD R4, R2, 0x7f ;  /* 0x0000007f02047836 */ /* 0x000fcc0000000000 */
[----:B------:R-:W-:-:S04]  /*0290*/  @P0 VIADD R7, R7, 0x1 ;  /* 0x0000000107070836 */ /* 0x000fc80000000000 */
[----:B------:R-:W-:Y:S01]  /*02a0*/  IMAD.MOV.U32 R6, RZ, RZ, R7 ;  /* 0x000000ffff067224 */ /* 0x000fe200078e0007 */
[----:B------:R-:W-:-:S03]  /*02b0*/  SHF.R.S32.HI R7, RZ, 0x1f, R4 ;  /* 0x0000001fff077819 */ /* 0x000fc60000011404 */
[----:B------:R-:W-:Y:S01]  /*02c0*/  @!P2 IMAD.MOV R6, RZ, RZ, -R6 ;  /* 0x000000ffff06a224 */ /* 0x000fe200078e0a06 */
[----:B------:R-:W-:Y:S02]  /*02d0*/  @!P1 LOP3.LUT R6, RZ, R0, RZ, 0x33, !PT ;  /* 0x00000000ff069212 */ /* 0x000fe400078e33ff */
[----:B------:R-:W-:-:S03]  /*02e0*/  LEA.HI R7, R7, R4, RZ, 0x7 ;  /* 0x0000000407077211 */ /* 0x000fc600078f38ff */
[----:B------:R-:W-:Y:S02]  /*02f0*/  IMAD.SHL.U32 R4, R6, 0x8, RZ ;  /* 0x0000000806047824 */ /* 0x000fe400078e00ff */
[----:B------:R-:W-:-:S03]  /*0300*/  IMAD.MOV R6, RZ, RZ, -R6 ;  /* 0x000000ffff067224 */ /* 0x000fc600078e0a06 */
[----:B------:R-:W-:Y:S01]  /*0310*/  LEA.HI.SX32 R7, R7, -R4, 0x19 ;  /* 0x8000000407077211 */ /* 0x000fe200078fcaff */
[----:B------:R-:W-:Y:S02]  /*0320*/  IMAD R15, R0, R6, R5 ;  /* 0x00000006000f7224 */ /* 0x000fe400078e0205 */
[----:B------:R-:W-:Y:S01]  /*0330*/  IMAD.MOV.U32 R6, RZ, RZ, RZ ;  /* 0x000000ffff067224 */ /* 0x000fe200078e00ff */
[----:B------:R-:W-:Y:S02]  /*0340*/  VIMNMX R8, PT, PT, R7, 0x8, PT ;  /* 0x0000000807087848 */ /* 0x000fe40003fe0100 */
[----:B------:R-:W-:Y:S02]  /*0350*/  IABS R13, R15 ;  /* 0x0000000f000d7213 */ /* 0x000fe40000000000 */
[----:B------:R-:W-:-:S04]  /*0360*/  IABS R11, R8 ;  /* 0x00000008000b7213 */ /* 0x000fc80000000000 */
[----:B------:R-:W1:Y:S08]  /*0370*/  I2F.RP R9, R11 ;  /* 0x0000000b00097306 */ /* 0x000e700000209400 */
[----:B-1----:R-:W1:Y:S02]  /*0380*/  MUFU.RCP R9, R9 ;  /* 0x0000000900097308 */ /* 0x002e640000001000 */
[----:B-1----:R-:W-:-:S06]  /*0390*/  VIADD R7, R9, 0xffffffe ;  /* 0x0ffffffe09077836 */ /* 0x002fcc0000000000 */
[----:B------:R-:W1:Y:S02]  /*03a0*/  F2I.FTZ.U32.TRUNC.NTZ R7, R7 ;  /* 0x0000000700077305 */ /* 0x000e64000021f000 */
[----:B-1----:R-:W-:-:S04]  /*03b0*/  IMAD.MOV R10, RZ, RZ, -R7 ;  /* 0x000000ffff0a7224 */ /* 0x002fc800078e0a07 */
[----:B------:R-:W-:-:S04]  /*03c0*/  IMAD.MOV.U32 R0, RZ, RZ, R10 ;  /* 0x000000ffff007224 */ /* 0x000fc800078e000a */
[----:B------:R-:W-:Y:S01]  /*03d0*/  IMAD R5, R0, R11, RZ ;  /* 0x0000000b00057224 */ /* 0x000fe200078e02ff */
[----:B------:R-:W-:-:S03]  /*03e0*/  IABS R0, R8 ;  /* 0x0000000800007213 */ /* 0x000fc60000000000 */
[----:B------:R-:W-:-:S04]  /*03f0*/  IMAD.HI.U32 R6, R7, R5, R6 ;  /* 0x0000000507067227 */ /* 0x000fc800078e0006 */
[----:B------:R-:W-:Y:S02]  /*0400*/  IMAD.MOV R0, RZ, RZ, -R0 ;  /* 0x000000ffff007224 */ /* 0x000fe400078e0a00 */
        /* <DEDUP_REMOVED lines=8> */
[----:B------:R-:W-:Y:S02]  /*0490*/  ISETP.GE.AND P2, PT, R0, RZ, PT ;  /* 0x000000ff0000720c */ /* 0x000fe40003f46270 */
[----:B--2---:R-:W-:-:S05]  /*04a0*/  LOP3.LUT R0, R23, 0x7f, RZ, 0xc0, !PT ;  /* 0x0000007f17007812 */ /* 0x004fca00078ec0ff */
[----:B------:R-:W-:-:S06]  /*04b0*/  @P0 VIADD R6, R6, 0x1 ;  /* 0x0000000106060836 */ /* 0x000fcc0000000000 */
[----:B------:R-:W-:Y:S01]  /*04c0*/  @!P2 IMAD.MOV R6, RZ, RZ, -R6 ;  /* 0x000000ffff06a224 */ /* 0x000fe200078e0a06 */
[----:B------:R-:W-:-:S05]  /*04d0*/  @!P1 LOP3.LUT R6, RZ, R8, RZ, 0x33, !PT ;  /* 0x00000008ff069212 */ /* 0x000fca00078e33ff */
[----:B------:R-:W-:Y:S02]  /*04e0*/  IMAD.MOV R5, RZ, RZ, -R6 ;  /* 0x000000ffff057224 */ /* 0x000fe400078e0a06 */
[----:B------:R-:W-:Y:S02]  /*04f0*/  IMAD.SHL.U32 R17, R6, 0x100, RZ ;  /* 0x0000010006117824 */ /* 0x000fe400078e00ff */
[----:B------:R-:W-:-:S04]  /*0500*/  IMAD R5, R8, R5, R15 ;  /* 0x0000000508057224 */ /* 0x000fc800078e020f */
[----:B------:R-:W-:Y:S01]  /*0510*/  IMAD.IADD R5, R4, 0x1, R5 ;  /* 0x0000000104057824 */ /* 0x000fe200078e0205 */
[----:B------:R-:W-:-:S03]  /*0520*/  SHF.R.U32.HI R4, RZ, 0x7, R23 ;  /* 0x00000007ff047819 */ /* 0x000fc60000011617 */
[----:B------:R-:W-:Y:S01]  /*0530*/  IMAD R18, R5, 0x80, R0 ;  /* 0x0000008005127824 */ /* 0x000fe200078e0200 */
[----:B------:R-:W-:-:S04]  /*0540*/  SGXT.U32 R14, R4, 0x2 ;  /* 0x00000002040e781a */ /* 0x000fc80000000000 */
[----:B------:R1:W-:Y:S01]  /*0550*/  STL [R1+0x27c], R18 ;  /* 0x00027c1201007387 */ /* 0x0003e20000100800 */
[C---:B------:R-:W-:Y:S02]  /*0560*/  LOP3.LUT R4, R14.reuse, 0x4, RZ, 0xfc, !PT ;  /* 0x000000040e047812 */ /* 0x040fe400078efcff */
[C---:B------:R-:W-:Y:S01]  /*0570*/  LOP3.LUT R0, R14.reuse, 0x8, RZ, 0xfc, !PT ;  /* 0x000000080e007812 */ /* 0x040fe200078efcff */
[----:B------:R1:W-:Y:S01]  /*0580*/  STL [R1+0x130], R17 ;  /* 0x0001301101007387 */ /* 0x0003e20000100800 */
[C---:B------:R-:W-:Y:S02]  /*0590*/  LOP3.LUT R4, R14.reuse, 0xc, RZ, 0xfc, !PT ;  /* 0x0000000c0e047812 */ /* 0x040fe400078efcff */
[C---:B------:R-:W-:Y:S02]  /*05a0*/  LOP3.LUT R0, R14.reuse, 0x10, RZ, 0xfc, !PT ;  /* 0x000000100e007812 */ /* 0x040fe400078efcff */
[C---:B------:R-:W-:Y:S02]  /*05b0*/  LOP3.LUT R5, R14.reuse, 0x14, RZ, 0xfc, !PT ;  /* 0x000000140e057812 */ /* 0x040fe400078efcff */
[----:B------:R-:W-:-:S02]  /*05c0*/  LOP3.LUT R4, R14, 0x18, RZ, 0xfc, !PT ;  /* 0x000000180e047812 */ /* 0x000fc400078efcff */
[----:B------:R-:W-:Y:S01]  /*05d0*/  LOP3.LUT R0, R14, 0x1c, RZ, 0xfc, !PT ;  /* 0x0000001c0e007812 */ /* 0x000fe200078efcff */
[----:B01----:R-:W-:Y:S06]  /*05e0*/  BRA.U UP0, `(.L_x_0) ;  /* 0x0000000500147547 */ /* 0x003fec000b800000 */
[C---:B------:R-:W-:Y:S01]  /*05f0*/  IMAD.SHL.U32 R3, R23.reuse, 0x2, RZ ;  /* 0x0000000217037824 */ /* 0x040fe200078e00ff */
[----:B------:R-:W-:Y:S01]  /*0600*/  SHF.R.U32.HI R0, RZ, 0x2, R23 ;  /* 0x00000002ff007819 */ /* 0x000fe20000011617 */
[----:B------:R-:W-:Y:S01]  /*0610*/  IMAD.SHL.U32 R2, R23, 0x8, RZ ;  /* 0x0000000817027824 */ /* 0x000fe200078e00ff */
[----:B------:R-:W-:Y:S02]  /*0620*/  CS2R R24, SRZ ;  /* 0x0000000000187805 */ /* 0x000fe4000001ff00 */
[----:B------:R-:W-:Y:S01]  /*0630*/  CS2R R26, SRZ ;  /* 0x00000000001a7805 */ /* 0x000fe2000001ff00 */
[----:B------:R0:W-:Y:S04]  /*0640*/  STL [R1+0x274], R3 ;  /* 0x0002740301007387 */ /* 0x0001e80000100800 */
[----:B------:R0:W-:Y:S04]  /*0650*/  STL [R1+0x270], R2 ;  /* 0x0002700201007387 */ /* 0x0001e80000100800 */
[----:B------:R0:W-:Y:S04]  /*0660*/  STL [R1+0x10], RZ ;  /* 0x000010ff01007387 */ /* 0x0001e80000100800 */
[----:B------:R0:W-:Y:S04]  /*0670*/  STL [R1+0x278], R0 ;  /* 0x0002780001007387 */ /* 0x0001e80000100800 */
[----:B------:R0:W-:Y:S04]  /*0680*/  STL [R1+0x14], RZ ;  /* 0x000014ff01007387 */ /* 0x0001e80000100800 */
        /* <DEDUP_REMOVED lines=54> */
[----:B------:R0:W-:Y:S04]  /*09f0*/  STL [R1], RZ ;  /* 0x000000ff01007387 */ /* 0x0001e80000100800 */
[----:B------:R0:W-:Y:S04]  /*0a00*/  STL [R1+0x4], RZ ;  /* 0x000004ff01007387 */ /* 0x0001e80000100800 */
[----:B------:R0:W-:Y:S04]  /*0a10*/  STL [R1+0x8], RZ ;  /* 0x000008ff01007387 */ /* 0x0001e80000100800 */
[----:B------:R0:W-:Y:S01]  /*0a20*/  STL [R1+0xc], RZ ;  /* 0x00000cff01007387 */ /* 0x0001e20000100800 */
[----:B------:R-:W-:Y:S05]  /*0a30*/  BRA `(.L_x_1) ;  /* 0x0000005800a07947 */ /* 0x000fea0003800000 */
.L_x_0:
[----:B------:R-:W-:Y:S01]  /*0a40*/  IABS R11, R2 ;  /* 0x00000002000b7213 */ /* 0x000fe20000000000 */
[----:B------:R0:W-:Y:S01]  /*0a50*/  STL [R1+0x280], R3 ;  /* 0x0002800301007387 */ /* 0x0001e20000100800 */
[----:B------:R-:W-:Y:S01]  /*0a60*/  IABS R0, R3 ;  /* 0x0000000300007213 */ /* 0x000fe20000000000 */
[----:B------:R-:W1:Y:S01]  /*0a70*/  LDCU UR10, c[0x0][0x3b0] ;  /* 0x00007600ff0a77ac */ /* 0x000e620008000800 */
[----:B------:R-:W2:Y:S01]  /*0a80*/  I2F.RP R7, R11 ;  /* 0x0000000b00077306 */ /* 0x000ea20000209400 */
[----:B------:R-:W-:Y:S02]  /*0a90*/  IABS R28, R18 ;  /* 0x00000012001c7213 */ /* 0x000fe40000000000 */
[----:B------:R-:W-:Y:S01]  /*0aa0*/  LEA.HI R29, R23, R17, RZ, 0x1b ;  /* 0x00000011171d7211 */ /* 0x000fe200078fd8ff */
[----:B------:R-:W3:Y:S01]  /*0ab0*/  LDCU.128 UR12, c[0x0][0x380] ;  /* 0x00007000ff0c77ac */ /* 0x000ee20008000c00 */
[----:B------:R-:W-:-:S03]  /*0ac0*/  ISETP.GE.AND P2, PT, R18, RZ, PT ;  /* 0x000000ff1200720c */ /* 0x000fc60003f46270 */
[----:B------:R-:W4:Y:S01]  /*0ad0*/  I2F.RP R6, R0 ;  /* 0x0000000000067306 */ /* 0x000f220000209400 */
[----:B------:R-:W-:Y:S01]  /*0ae0*/  VIADD R15, R29, 0x90 ;  /* 0x000000901d0f7836 */ /* 0x000fe20000000000 */
[----:B------:R-:W5:Y:S06]  /*0af0*/  LDCU UR11, c[0x0][0x3a4] ;  /* 0x00007480ff0b77ac */ /* 0x000f6c0008000800 */
[----:B--2---:R-:W2:Y:S08]  /*0b00*/  MUFU.RCP R7, R7 ;  /* 0x0000000700077308 */ /* 0x004eb00000001000 */
[----:B----4-:R-:W4:Y:S01]  /*0b10*/  MUFU.RCP R6, R6 ;  /* 0x0000000600067308 */ /* 0x010f220000001000 */
[----:B--2---:R-:W-:-:S07]  /*0b20*/  VIADD R4, R7, 0xffffffe ;  /* 0x0ffffffe07047836 */ /* 0x004fce0000000000 */
[----:B------:R2:W0:Y:S01]  /*0b30*/  F2I.FTZ.U32.TRUNC.NTZ R5, R4 ;  /* 0x0000000400057305 */ /* 0x000422000021f000 */
[----:B----4-:R-:W-:Y:S02]  /*0b40*/  VIADD R24, R6, 0xffffffe ;  /* 0x0ffffffe06187836 */ /* 0x010fe40000000000 */
[----:B------:R-:W-:-:S05]  /*0b50*/  VIADD R6, R29, 0xd0 ;  /* 0x000000d01d067836 */ /* 0x000fca0000000000 */
[----:B------:R4:W1:Y:S01]  /*0b60*/  F2I.FTZ.U32.TRUNC.NTZ R25, R24 ;  /* 0x0000001800197305 */ /* 0x000862000021f000 */
[----:B--2---:R-:W-:Y:S01]  /*0b70*/  IMAD.MOV.U32 R4, RZ, RZ, RZ ;  /* 0x000000ffff047224 */ /* 0x004fe200078e00ff */
[----:B------:R-:W-:Y:S01]  /*0b80*/  ISETP.GE.AND P3, PT, R6, RZ, PT ;  /* 0x000000ff0600720c */ /* 0x000fe20003f66270 */
[----:B0-----:R-:W-:Y:S02]  /*0b90*/  IMAD.MOV R8, RZ, RZ, -R5 ;  /* 0x000000ffff087224 */ /* 0x001fe400078e0a05 */
[----:B----4-:R-:W-:Y:S02]  /*0ba0*/  IMAD.MOV.U32 R24, RZ, RZ, RZ ;  /* 0x000000ffff187224 */ /* 0x010fe400078e00ff */
[----:B------:R-:W-:Y:S01]  /*0bb0*/  IMAD R9, R8, R11, RZ ;  /* 0x0000000b08097224 */ /* 0x000fe200078e02ff */
[----:B------:R-:W-:-:S03]  /*0bc0*/  IABS R8, R6 ;  /* 0x0000000600087213 */ /* 0x000fc60000000000 */
[----:B------:R-:W-:Y:S01]  /*0bd0*/  IMAD.HI.U32 R5, R5, R9, R4 ;  /* 0x0000000905057227 */ /* 0x000fe200078e0004 */
[----:B------:R-:W-:-:S03]  /*0be0*/  IABS R9, R15 ;  /* 0x0000000f00097213 */ /* 0x000fc60000000000 */
[----:B-1----:R-:W-:Y:S02]  /*0bf0*/  IMAD.MOV R7, RZ, RZ, -R25 ;  /* 0x000000ffff077224 */ /* 0x002fe400078e0a19 */
[----:B------:R-:W-:-:S04]  /*0c00*/  IMAD.HI.U32 R5, R5, R28, RZ ;  /* 0x0000001c05057227 */ /* 0x000fc800078e00ff */
[----:B------:R-:W-:Y:S02]  /*0c10*/  IMAD.MOV R4, RZ, RZ, -R5 ;  /* 0x000000ffff047224 */ /* 0x000fe400078e0a05 */
[----:B------:R-:W-:Y:S02]  /*0c20*/  VIADD R5, R29, 0xf0 ;  /* 0x000000f01d057836 */ /* 0x000fe40000000000 */
[----:B------:R-:W-:Y:S02]  /*0c30*/  IMAD R28, R11, R4, R28 ;  /* 0x000000040b1c7224 */ /* 0x000fe400078e021c */
[----:B------:R-:W-:Y:S01]  /*0c40*/  IMAD R7, R7, R0, RZ ;  /* 0x0000000007077224 */ /* 0x000fe200078e02ff */
[----:B------:R-:W-:Y:S01]  /*0c50*/  ISETP.GE.AND P0, PT, R5, RZ, PT ;  /* 0x000000ff0500720c */ /* 0x000fe20003f06270 */
[----:B------:R-:W-:Y:S01]  /*0c60*/  VIADD R4, R29, 0x70 ;  /* 0x000000701d047836 */ /* 0x000fe20000000000 */
[----:B------:R-:W-:Y:S01]  /*0c70*/  ISETP.GT.U32.AND P1, PT, R11, R28, PT ;  /* 0x0000001c0b00720c */ /* 0x000fe20003f24070 */
[----:B------:R-:W-:Y:S01]  /*0c80*/  IMAD.HI.U32 R24, R25, R7, R24 ;  /* 0x0000000719187227 */ /* 0x000fe200078e0018 */
[----:B------:R-:W-:-:S02]  /*0c90*/  IABS R5, R5 ;  /* 0x0000000500057213 */ /* 0x000fc40000000000 */
[----:B------:R-:W-:Y:S01]  /*0ca0*/  IABS R10, R4 ;  /* 0x00000004000a7213 */ /* 0x000fe20000000000 */
[----:B------:R-:W-:Y:S01]  /*0cb0*/  VIADD R7, R29, 0xb0 ;  /* 0x000000b01d077836 */ /* 0x000fe20000000000 */
[----:B------:R-:W-:Y:S01]  /*0cc0*/  LOP3.LUT R25, R23, 0x3, RZ, 0xc0, !PT ;  /* 0x0000000317197812 */ /* 0x000fe200078ec0ff */
[----:B------:R-:W-:Y:S02]  /*0cd0*/  IMAD.MOV.U32 R6, RZ, RZ, R5 ;  /* 0x000000ffff067224 */ /* 0x000fe400078e0005 */
[----:B------:R-:W-:Y:S01]  /*0ce0*/  IMAD.HI.U32 R5, R24, R9, RZ ;  /* 0x0000000918057227 */ /* 0x000fe200078e00ff */
[----:B------:R-:W-:Y:S02]  /*0cf0*/  ISETP.GE.AND P4, PT, R7, RZ, PT ;  /* 0x000000ff0700720c */ /* 0x000fe40003f86270 */
[----:B------:R-:W-:Y:S01]  /*0d00*/  IABS R7, R7 ;  /* 0x0000000700077213 */ /* 0x000fe20000000000 */
[----:B------:R-:W-:Y:S02]  /*0d10*/  @!P1 IMAD.IADD R28, R28, 0x1, -R11 ;  /* 0x000000011c1c9824 */ /* 0x000fe400078e0a0b */
[----:B------:R-:W-:-:S03]  /*0d20*/  IMAD.HI.U32 R16, R24, R6, RZ ;  /* 0x0000000618107227 */ /* 0x000fc600078e00ff */
[----:B------:R-:W-:Y:S01]  /*0d30*/  ISETP.GT.U32.AND P1, PT, R11, R28, PT ;  /* 0x0000001c0b00720c */ /* 0x000fe20003f24070 */
[----:B------:R-:W-:Y:S02]  /*0d40*/  IMAD.MOV R16, RZ, RZ, -R16 ;  /* 0x000000ffff107224 */ /* 0x000fe400078e0a10 */
[----:B------:R-:W-:Y:S02]  /*0d50*/  IMAD.MOV R5, RZ, RZ, -R5 ;  /* 0x000000ffff057224 */ /* 0x000fe400078e0a05 */
[C---:B------:R-:W-:Y:S02]  /*0d60*/  IMAD R6, R0.reuse, R16, R6 ;  /* 0x0000001000067224 */ /* 0x040fe400078e0206 */
[----:B------:R-:W-:Y:S01]  /*0d70*/  IMAD R9, R0, R5, R9 ;  /* 0x0000000500097224 */ /* 0x000fe200078e0209 */
[----:B------:R-:W-:Y:S01]  /*0d80*/  SHF.R.U32.HI R5, RZ, 0x5, R23 ;  /* 0x00000005ff057819 */ /* 0x000fe20000011617 */
[----:B------:R-:W-:Y:S01]  /*0d90*/  IMAD.HI.U32 R12, R24, R10, RZ ;  /* 0x0000000a180c7227 */ /* 0x000fe200078e00ff */
[----:B------:R-:W-:-:S03]  /*0da0*/  ISETP.GT.U32.AND P6, PT, R0, R6, PT ;  /* 0x000000060000720c */ /* 0x000fc60003fc4070 */
[----:B------:R-:W-:Y:S01]  /*0db0*/  @!P1 IMAD.IADD R28, R28, 0x1, -R11 ;  /* 0x000000011c1c9824 */ /* 0x000fe200078e0a0b */
[----:B------:R-:W-:Y:S01]  /*0dc0*/  ISETP.NE.AND P1, PT, R2, RZ, PT ;  /* 0x000000ff0200720c */ /* 0x000fe20003f25270 */
[----:B------:R-:W-:Y:S01]  /*0dd0*/  IMAD.HI.U32 R14, R24, R8, RZ ;  /* 0x00000008180e7227 */ /* 0x000fe200078e00ff */
[----:B------:R-:W-:-:S03]  /*0de0*/  SGXT.U32 R11, R5, 0x4 ;  /* 0x00000004050b781a */ /* 0x000fc60000000000 */
[----:B------:R-:W-:Y:S01]  /*0df0*/  IMAD.MOV R12, RZ, RZ, -R12 ;  /* 0x000000ffff0c7224 */ /* 0x000fe200078e0a0c */
[----:B------:R-:W-:Y:S01]  /*0e00*/  LOP3.LUT R11, R17, R11, RZ, 0xfc, !PT ;  /* 0x0000000b110b7212 */ /* 0x000fe200078efcff */
[----:B------:R-:W-:Y:S02]  /*0e10*/  IMAD.MOV R14, RZ, RZ, -R14 ;  /* 0x000000ffff0e7224 */ /* 0x000fe400078e0a0e */
[----:B------:R-:W-:Y:S01]  /*0e20*/  VIADD R5, R29, 0x50 ;  /* 0x000000501d057836 */ /* 0x000fe20000000000 */
[C---:B------:R-:W-:Y:S01]  /*0e30*/  LOP3.LUT R27, R11.reuse, 0xe0, RZ, 0xfc, !PT ;  /* 0x000000e00b1b7812 */ /* 0x040fe200078efcff */
[----:B------:R-:W-:Y:S01]  /*0e40*/  IMAD R10, R0, R12, R10 ;  /* 0x0000000c000a7224 */ /* 0x000fe200078e020a */
[C---:B------:R-:W-:Y:S01]  /*0e50*/  LOP3.LUT R17, R11.reuse, 0xa0, RZ, 0xfc, !PT ;  /* 0x000000a00b117812 */ /* 0x040fe200078efcff */
[----:B------:R-:W-:Y:S01]  /*0e60*/  IMAD.HI.U32 R13, R24, R7, RZ ;  /* 0x00000007180d7227 */ /* 0x000fe200078e00ff */
[----:B------:R-:W-:Y:S02]  /*0e70*/  IABS R20, R5 ;  /* 0x0000000500147213 */ /* 0x000fe40000000000 */
[----:B------:R-:W-:Y:S01]  /*0e80*/  IABS R18, R27 ;  /* 0x0000001b00127213 */ /* 0x000fe20000000000 */
[----:B------:R-:W-:Y:S01]  /*0e90*/  IMAD R8, R0, R14, R8 ;  /* 0x0000000e00087224 */ /* 0x000fe200078e0208 */
[----:B------:R-:W-:Y:S01]  /*0ea0*/  LOP3.LUT R3, R11, 0x80, RZ, 0xfc, !PT ;  /* 0x000000800b037812 */ /* 0x000fe200078efcff */
[----:B------:R-:W-:-:S02]  /*0eb0*/  VIADD R12, R29, 0x30 ;  /* 0x000000301d0c7836 */ /* 0x000fc40000000000 */
[----:B------:R-:W-:Y:S01]  /*0ec0*/  @!P2 IMAD.MOV R28, RZ, RZ, -R28 ;  /* 0x000000ffff1ca224 */ /* 0x000fe200078e0a1c */
[----:B------:R-:W-:Y:S01]  /*0ed0*/  @!P1 LOP3.LUT R28, RZ, R2, RZ, 0x33, !PT ;  /* 0x00000002ff1c9212 */ /* 0x000fe200078e33ff */
[----:B------:R-:W-:Y:S01]  /*0ee0*/  IMAD.MOV R13, RZ, RZ, -R13 ;  /* 0x000000ffff0d7224 */ /* 0x000fe200078e0a0d */
[----:B------:R-:W-:Y:S01]  /*0ef0*/  IABS R21, R12 ;  /* 0x0000000c00157213 */ /* 0x000fe20000000000 */
[----:B------:R-:W-:Y:S01]  /*0f00*/  IMAD.HI.U32 R14, R24, R20, RZ ;  /* 0x00000014180e7227 */ /* 0x000fe200078e00ff */
[C---:B------:R-:W-:Y:S01]  /*0f10*/  ISETP.GT.U32.AND P1, PT, R0.reuse, R8, PT ;  /* 0x000000080000720c */ /* 0x040fe20003f24070 */
[----:B------:R0:W-:Y:S01]  /*0f20*/  STL [R1+0x284], R28 ;  /* 0x0002841c01007387 */ /* 0x0001e20000100800 */
[C---:B------:R-:W-:Y:S01]  /*0f30*/  ISETP.GT.U32.AND P2, PT, R0.reuse, R9, PT ;  /* 0x000000090000720c */ /* 0x040fe20003f44070 */
[----:B------:R-:W-:Y:S02]  /*0f40*/  IMAD R7, R0, R13, R7 ;  /* 0x0000000d00077224 */ /* 0x000fe400078e0207 */
[----:B------:R-:W-:Y:S01]  /*0f50*/  @!P6 IMAD.IADD R6, R6, 0x1, -R0 ;  /* 0x000000010606e824 */ /* 0x000fe200078e0a00 */
[----:B------:R-:W-:Y:S01]  /*0f60*/  ISETP.GT.U32.AND P6, PT, R0, R10, PT ;  /* 0x0000000a0000720c */ /* 0x000fe20003fc4070 */
[----:B------:R-:W-:Y:S01]  /*0f70*/  IMAD.HI.U32 R2, R24, R21, RZ ;  /* 0x0000001518027227 */ /* 0x000fe200078e00ff */
[C---:B------:R-:W-:Y:S01]  /*0f80*/  ISETP.GT.U32.AND P5, PT, R0.reuse, R7, PT ;  /* 0x000000070000720c */ /* 0x040fe20003fa4070 */
[----:B------:R1:W-:Y:S02]  /*0f90*/  STL [R1+0x288], R27 ;  /* 0x0002881b01007387 */ /* 0x0003e40000100800 */
[----:B------:R-:W-:Y:S01]  /*0fa0*/  IMAD.MOV R14, RZ, RZ, -R14 ;  /* 0x000000ffff0e7224 */ /* 0x000fe200078e0a0e */
[C---:B0-----:R-:W-:Y:S01]  /*0fb0*/  LOP3.LUT R28, R11.reuse, 0x60, RZ, 0xfc, !PT ;  /* 0x000000600b1c7812 */ /* 0x041fe200078efcff */
[----:B------:R-:W-:Y:S01]  /*0fc0*/  IMAD.MOV R2, RZ, RZ, -R2 ;  /* 0x000000ffff027224 */ /* 0x000fe200078e0a02 */
[----:B------:R-:W-:Y:S01]  /*0fd0*/  STL [R1+0xc], R17 ;  /* 0x00000c1101007387 */ /* 0x000fe20000100800 */
[C---:B------:R-:W-:Y:S01]  /*0fe0*/  IMAD R20, R0.reuse, R14, R20 ;  /* 0x0000000e00147224 */ /* 0x040fe200078e0214 */
[----:B------:R-:W-:Y:S01]  /*0ff0*/  LOP3.LUT R14, R11, 0xc0, RZ, 0xfc, !PT ;  /* 0x000000c00b0e7812 */ /* 0x000fe200078efcff */
[----:B------:R-:W-:Y:S01]  /*1000*/  IMAD R21, R0, R2, R21 ;  /* 0x0000000200157224 */ /* 0x000fe200078e0215 */
[----:B------:R0:W-:Y:S01]  /*1010*/  STL [R1+0x8], R3 ;  /* 0x0000080301007387 */ /* 0x0001e20000100800 */
[--C-:B------:R-:W-:Y:S01]  /*1020*/  @!P1 IMAD.IADD R8, R8, 0x1, -R0.reuse ;  /* 0x0000000108089824 */ /* 0x100fe200078e0a00 */
[----:B------:R-:W-:Y:S01]  /*1030*/  ISETP.GT.U32.AND P1, PT, R0, R20, PT ;  /* 0x000000140000720c */ /* 0x000fe20003f24070 */
[--C-:B------:R-:W-:Y:S01]  /*1040*/  @!P6 IMAD.IADD R10, R10, 0x1, -R0.reuse ;  /* 0x000000010a0ae824 */ /* 0x100fe200078e0a00 */
[C---:B------:R-:W-:Y:S01]  /*1050*/  ISETP.GT.U32.AND P6, PT, R0.reuse, R21, PT ;  /* 0x000000150000720c */ /* 0x040fe20003fc4070 */
[----:B------:R-:W-:Y:S01]  /*1060*/  VIADD R29, R29, 0x10 ;  /* 0x000000101d1d7836 */ /* 0x000fe20000000000 */
[----:B------:R-:W-:Y:S01]  /*1070*/  IABS R19, R14 ;  /* 0x0000000e00137213 */ /* 0x000fe20000000000 */
[--C-:B------:R-:W-:Y:S01]  /*1080*/  @!P5 IMAD.IADD R7, R7, 0x1, -R0.reuse ;  /* 0x000000010707d824 */ /* 0x100fe200078e0a00 */
[----:B------:R-:W-:Y:S01]  /*1090*/  ISETP.GT.U32.AND P5, PT, R0, R6, PT ;  /* 0x000000060000720c */ /* 0x000fe20003fa4070 */
[----:B------:R-:W-:Y:S01]  /*10a0*/  @!P2 IMAD.IADD R9, R9, 0x1, -R0 ;  /* 0x000000010909a824 */ /* 0x000fe200078e0a00 */
[----:B------:R-:W-:Y:S01]  /*10b0*/  IABS R16, R29 ;  /* 0x0000001d00107213 */ /* 0x000fe20000000000 */
[----:B------:R-:W-:Y:S01]  /*10c0*/  IMAD.HI.U32 R22, R24, R19, RZ ;  /* 0x0000001318167227 */ /* 0x000fe200078e00ff */
[----:B------:R-:W-:-:S03]  /*10d0*/  ISETP.GT.U32.AND P2, PT, R0, R8, PT ;  /* 0x000000080000720c */ /* 0x000fc60003f44070 */
[----:B------:R-:W-:Y:S01]  /*10e0*/  @!P1 IMAD.IADD R20, R20, 0x1, -R0 ;  /* 0x0000000114149824 */ /* 0x000fe200078e0a00 */
[----:B------:R-:W-:Y:S01]  /*10f0*/  ISETP.GT.U32.AND P1, PT, R0, R7, PT ;  /* 0x000000070000720c */ /* 0x000fe20003f24070 */
[----:B------:R-:W-:-:S04]  /*1100*/  IMAD.HI.U32 R13, R24, R16, RZ ;  /* 0x00000010180d7227 */ /* 0x000fc800078e00ff */
[--C-:B------:R-:W-:Y:S02]  /*1110*/  @!P6 IMAD.IADD R21, R21, 0x1, -R0.reuse ;  /* 0x000000011515e824 */ /* 0x100fe400078e0a00 */
[----:B------:R-:W-:Y:S02]  /*1120*/  IMAD.MOV R13, RZ, RZ, -R13 ;  /* 0x000000ffff0d7224 */ /* 0x000fe400078e0a0d */
[----:B------:R-:W-:Y:S01]  /*1130*/  @!P5 IMAD.IADD R6, R6, 0x1, -R0 ;  /* 0x000000010606d824 */ /* 0x000fe200078e0a00 */
[C---:B------:R-:W-:Y:S01]  /*1140*/  ISETP.GT.U32.AND P5, PT, R0.reuse, R10, PT ;  /* 0x0000000a0000720c */ /* 0x040fe20003fa4070 */
[C---:B------:R-:W-:Y:S01]  /*1150*/  IMAD R16, R0.reuse, R13, R16 ;  /* 0x0000000d00107224 */ /* 0x040fe200078e0210 */
[C---:B------:R-:W-:Y:S01]  /*1160*/  ISETP.GT.U32.AND P6, PT, R0.reuse, R21, PT ;  /* 0x000000150000720c */ /* 0x040fe20003fc4070 */
[----:B------:R-:W-:Y:S01]  /*1170*/  IMAD.MOV R22, RZ, RZ, -R22 ;  /* 0x000000ffff167224 */ /* 0x000fe200078e0a16 */
[----:B------:R-:W-:Y:S01]  /*1180*/  IABS R13, R17 ;  /* 0x00000011000d7213 */ /* 0x000fe20000000000 */
[----:B------:R-:W-:Y:S01]  /*1190*/  @!P1 IMAD.IADD R7, R7, 0x1, -R0 ;  /* 0x0000000107079824 */ /* 0x000fe200078e0a00 */
[C---:B------:R-:W-:Y:S01]  /*11a0*/  ISETP.GT.U32.AND P1, PT, R0.reuse, R16, PT ;  /* 0x000000100000720c */ /* 0x040fe20003f24070 */
[----:B------:R-:W-:Y:S01]  /*11b0*/  @!P0 IMAD.MOV R6, RZ, RZ, -R6 ;  /* 0x000000ffff068224 */ /* 0x000fe200078e0a06 */
[C---:B------:R-:W-:Y:S01]  /*11c0*/  ISETP.GT.U32.AND P0, PT, R0.reuse, R20, PT ;  /* 0x000000140000720c */ /* 0x040fe20003f04070 */
[----:B------:R-:W-:Y:S01]  /*11d0*/  IMAD R19, R0, R22, R19 ;  /* 0x0000001600137224 */ /* 0x000fe200078e0213 */
[----:B------:R-:W-:Y:S01]  /*11e0*/  SHF.R.U32.HI R22, RZ, 0x2, R23 ;  /* 0x00000002ff167819 */ /* 0x000fe20000011617 */
[----:B------:R-:W-:-:S03]  /*11f0*/  IMAD.HI.U32 R2, R24, R18, RZ ;  /* 0x0000001218027227 */ /* 0x000fc600078e00ff */
[----:B-1----:R-:W-:Y:S01]  /*1200*/  SGXT.U32 R27, R22, 0x3 ;  /* 0x00000003161b781a */ /* 0x002fe20000000000 */
[--C-:B------:R-:W-:Y:S01]  /*1210*/  @!P5 IMAD.IADD R10, R10, 0x1, -R0.reuse ;  /* 0x000000010a0ad824 */ /* 0x100fe200078e0a00 */
[----:B------:R-:W-:Y:S01]  /*1220*/  ISETP.GE.AND P5, PT, R15, RZ, PT ;  /* 0x000000ff0f00720c */ /* 0x000fe20003fa6270 */
[----:B------:R-:W-:Y:S01]  /*1230*/  @!P6 IMAD.IADD R21, R21, 0x1, -R0 ;  /* 0x000000011515e824 */ /* 0x000fe200078e0a00 */
[----:B------:R-:W-:Y:S01]  /*1240*/  ISETP.GT.U32.AND P6, PT, R0, R19, PT ;  /* 0x000000130000720c */ /* 0x000fe20003fc4070 */
[----:B------:R-:W-:-:S04]  /*1250*/  IMAD.HI.U32 R15, R24, R13, RZ ;  /* 0x0000000d180f7227 */ /* 0x000fc800078e00ff */
[----:B------:R-:W-:Y:S02]  /*1260*/  IMAD.MOV R2, RZ, RZ, -R2 ;  /* 0x000000ffff027224 */ /* 0x000fe400078e0a02 */
[----:B------:R-:W-:Y:S02]  /*1270*/  IMAD.MOV R15, RZ, RZ, -R15 ;  /* 0x000000ffff0f7224 */ /* 0x000fe400078e0a0f */
[--C-:B------:R-:W-:Y:S01]  /*1280*/  @!P1 IMAD.IADD R16, R16, 0x1, -R0.reuse ;  /* 0x0000000110109824 */ /* 0x100fe200078e0a00 */
[----:B------:R-:W-:Y:S01]  /*1290*/  ISETP.GE.AND P1, PT, R5, RZ, PT ;  /* 0x000000ff0500720c */ /* 0x000fe20003f26270 */
[----:B------:R-:W-:Y:S01]  /*12a0*/  @!P0 IMAD.IADD R20, R20, 0x1, -R0 ;  /* 0x0000000114148824 */ /* 0x000fe200078e0a00 */
[----:B------:R-:W-:Y:S01]  /*12b0*/  IABS R5, R28 ;  /* 0x0000001c00057213 */ /* 0x000fe20000000000 */
[----:B------:R-:W-:Y:S01]  /*12c0*/  IMAD R18, R0, R2, R18 ;  /* 0x0000000200127224 */ /* 0x000fe200078e0212 */
[----:B------:R-:W-:Y:S01]  /*12d0*/  ISETP.GE.AND P0, PT, R4, RZ, PT ;  /* 0x000000ff0400720c */ /* 0x000fe20003f06270 */
[----:B------:R-:W-:Y:S01]  /*12e0*/  IMAD R4, R0, R15, R13 ;  /* 0x0000000f00047224 */ /* 0x000fe200078e020d */
[----:B------:R-:W-:Y:S01]  /*12f0*/  IABS R2, R3 ;  /* 0x0000000300027213 */ /* 0x000fe20000000000 */
[----:B------:R-:W-:Y:S01]  /*1300*/  @!P2 IMAD.IADD R8, R8, 0x1, -R0 ;  /* 0x000000010808a824 */ /* 0x000fe200078e0a00 */
[----:B------:R-:W-:Y:S01]  /*1310*/  ISETP.GT.U32.AND P2, PT, R0, R9, PT ;  /* 0x000000090000720c */ /* 0x000fe20003f44070 */
[----:B------:R-:W-:Y:S01]  /*1320*/  IMAD.HI.U32 R26, R24, R5, RZ ;  /* 0x00000005181a7227 */ /* 0x000fe200078e00ff */
[----:B0-----:R-:W-:-:S02]  /*1330*/  LOP3.LUT R3, R11, 0x40, RZ, 0xfc, !PT ;  /* 0x000000400b037812 */ /* 0x001fc400078efcff */
[----:B------:R-:W-:Y:S01]  /*1340*/  IABS R15, R11 ;  /* 0x0000000b000f7213 */ /* 0x000fe20000000000 */
[----:B------:R-:W-:Y:S01]  /*1350*/  @!P6 IMAD.IADD R19, R19, 0x1, -R0 ;  /* 0x000000011313e824 */ /* 0x000fe200078e0a00 */
[----:B------:R-:W-:Y:S01]  /*1360*/  ISETP.GT.U32.AND P6, PT, R0, R4, PT ;  /* 0x000000040000720c */ /* 0x000fe20003fc4070 */
[----:B------:R-:W-:-:S04]  /*1370*/  IMAD.HI.U32 R17, R24, R2, RZ ;  /* 0x0000000218117227 */ /* 0x000fc800078e00ff */
[----:B------:R-:W-:Y:S02]  /*1380*/  IMAD.MOV R26, RZ, RZ, -R26 ;  /* 0x000000ffff1a7224 */ /* 0x000fe400078e0a1a */
[----:B------:R-:W-:Y:S02]  /*1390*/  IMAD.MOV R17, RZ, RZ, -R17 ;  /* 0x000000ffff117224 */ /* 0x000fe400078e0a11 */
[C---:B------:R-:W-:Y:S02]  /*13a0*/  IMAD R5, R0.reuse, R26, R5 ;  /* 0x0000001a00057224 */ /* 0x040fe400078e0205 */
[----:B------:R-:W0:Y:S01]  /*13b0*/  S2R R26, SR_TID.X ;  /* 0x00000000001a7919 */ /* 0x000e220000002100 */
[C---:B------:R-:W-:Y:S01]  /*13c0*/  IMAD R2, R0.reuse, R17, R2 ;  /* 0x0000001100027224 */ /* 0x040fe200078e0202 */
[----:B------:R-:W-:Y:S01]  /*13d0*/  LOP3.LUT R17, R11, 0x20, RZ, 0xfc, !PT ;  /* 0x000000200b117812 */ /* 0x000fe200078efcff */
[--C-:B------:R-:W-:Y:S01]  /*13e0*/  @!P2 IMAD.IADD R9, R9, 0x1, -R0.reuse ;  /* 0x000000010909a824 */ /* 0x100fe200078e0a00 */
[----:B------:R-:W-:Y:S01]  /*13f0*/  ISETP.GT.U32.AND P2, PT, R0, R18, PT ;  /* 0x000000120000720c */ /* 0x000fe20003f44070 */
[----:B------:R-:W-:Y:S01]  /*1400*/  @!P6 IMAD.IADD R4, R4, 0x1, -R0 ;  /* 0x000000010404e824 */ /* 0x000fe200078e0a00 */
[----:B------:R-:W-:Y:S01]  /*1410*/  ISETP.GT.U32.AND P6, PT, R0, R2, PT ;  /* 0x000000020000720c */ /* 0x000fe20003fc4070 */
[----:B------:R-:W-:Y:S01]  /*1420*/  @!P0 IMAD.MOV R10, RZ, RZ, -R10 ;  /* 0x000000ffff0a8224 */ /* 0x000fe200078e0a0a */
[----:B------:R-:W-:Y:S01]  /*1430*/  IABS R13, R17 ;  /* 0x00000011000d7213 */ /* 0x000fe20000000000 */
[----:B------:R-:W-:-:S02]  /*1440*/  IMAD.SHL.U32 R25, R25, 0x200, RZ ;  /* 0x0000020019197824 */ /* 0x000fc400078e00ff */
[----:B------:R-:W-:Y:S01]  /*1450*/  @!P3 IMAD.MOV R8, RZ, RZ, -R8 ;  /* 0x000000ffff08b224 */ /* 0x000fe200078e0a08 */
[----:B------:R-:W-:Y:S01]  /*1460*/  ISETP.GT.U32.AND P3, PT, R0, R16, PT ;  /* 0x000000100000720c */ /* 0x000fe20003f64070 */
[----:B------:R-:W-:Y:S01]  /*1470*/  @!P4 IMAD.MOV R7, RZ, RZ, -R7 ;  /* 0x000000ffff07c224 */ /* 0x000fe200078e0a07 */
[----:B------:R-:W-:Y:S01]  /*1480*/  LOP3.LUT R25, R25, R27, RZ, 0xfc, !PT ;  /* 0x0000001b19197212 */ /* 0x000fe200078efcff */
[----:B------:R-:W-:-:S04]  /*1490*/  IMAD.HI.U32 R23, R24, R13, RZ ;  /* 0x0000000d18177227 */ /* 0x000fc800078e00ff */
[--C-:B------:R-:W-:Y:S01]  /*14a0*/  @!P2 IMAD.IADD R18, R18, 0x1, -R0.reuse ;  /* 0x000000011212a824 */ /* 0x100fe200078e0a00 */
[----:B------:R-:W-:Y:S01]  /*14b0*/  ISETP.GE.AND P2, PT, R12, RZ, PT ;  /* 0x000000ff0c00720c */ /* 0x000fe20003f46270 */
[--C-:B------:R-:W-:Y:S01]  /*14c0*/  @!P6 IMAD.IADD R2, R2, 0x1, -R0.reuse ;  /* 0x000000010202e824 */ /* 0x100fe200078e0a00 */
[----:B------:R-:W-:Y:S01]  /*14d0*/  IABS R12, R3 ;  /* 0x00000003000c7213 */ /* 0x000fe20000000000 */
[----:B------:R-:W-:Y:S01]  /*14e0*/  IMAD.MOV R23, RZ, RZ, -R23 ;  /* 0x000000ffff177224 */ /* 0x000fe200078e0a17 */
[----:B------:R-:W-:Y:S01]  /*14f0*/  ISETP.GT.U32.AND P4, PT, R0, R18, PT ;  /* 0x000000120000720c */ /* 0x000fe20003f84070 */
[----:B------:R-:W-:Y:S01]  /*1500*/  @!P3 IMAD.IADD R16, R16, 0x1, -R0 ;  /* 0x000000011010b824 */ /* 0x000fe200078e0a00 */
[----:B------:R-:W-:Y:S01]  /*1510*/  ISETP.GT.U32.AND P0, PT, R0, R2, PT ;  /* 0x000000020000720c */ /* 0x000fe20003f04070 */
[----:B------:R-:W-:Y:S01]  /*1520*/  IMAD.HI.U32 R22, R24, R12, RZ ;  /* 0x0000000c18167227 */ /* 0x000fe200078e00ff */
[C---:B------:R-:W-:Y:S02]  /*1530*/  ISETP.GT.U32.AND P3, PT, R0.reuse, R5, PT ;  /* 0x000000050000720c */ /* 0x040fe40003f64070 */
[----:B------:R-:W-:Y:S01]  /*1540*/  ISETP.GT.U32.AND P6, PT, R0, R4, PT ;  /* 0x000000040000720c */ /* 0x000fe20003fc4070 */
[----:B------:R-:W-:-:S02]  /*1550*/  IMAD.MOV R22, RZ, RZ, -R22 ;  /* 0x000000ffff167224 */ /* 0x000fc400078e0a16 */
[----:B0-----:R-:W-:Y:S02]  /*1560*/  IMAD.SHL.U32 R27, R26, 0x2, RZ ;  /* 0x000000021a1b7824 */ /* 0x001fe400078e00ff */
[----:B------:R-:W-:Y:S02]  /*1570*/  IMAD R12, R0, R22, R12 ;  /* 0x00000016000c7224 */ /* 0x000fe400078e020c */
[----:B------:R-:W-:Y:S01]  /*1580*/  IMAD.SHL.U32 R22, R26, 0x8, RZ ;  /* 0x000000081a167824 */ /* 0x000fe200078e00ff */
[----:B------:R0:W-:Y:S01]  /*1590*/  STL [R1+0x274], R27 ;  /* 0x0002741b01007387 */ /* 0x0001e20000100800 */
[--C-:B------:R-:W-:Y:S01]  /*15a0*/  @!P0 IMAD.IADD R2, R2, 0x1, -R0.reuse ;  /* 0x0000000102028824 */ /* 0x100fe200078e0a00 */
[----:B------:R-:W-:Y:S01]  /*15b0*/  ISETP.GE.AND P0, PT, R29, RZ, PT ;  /* 0x000000ff1d00720c */ /* 0x000fe20003f06270 */
[----:B------:R-:W-:Y:S01]  /*15c0*/  @!P4 IMAD.IADD R18, R18, 0x1, -R0 ;  /* 0x000000011212c824 */ /* 0x000fe200078e0a00 */
[----:B------:R1:W-:Y:S01]  /*15d0*/  STL [R1+0x270], R22 ;  /* 0x0002701601007387 */ /* 0x0003e20000100800 */
[C---:B------:R-:W-:Y:S01]  /*15e0*/  ISETP.GT.U32.AND P4, PT, R0.reuse, R12, PT ;  /* 0x0000000c0000720c */ /* 0x040fe20003f84070 */
[----:B------:R-:W-:Y:S01]  /*15f0*/  IMAD R13, R0, R23, R13 ;  /* 0x00000017000d7224 */ /* 0x000fe200078e020d */
[----:B------:R-:W-:Y:S01]  /*1600*/  SHF.R.S32.HI R23, RZ, 0x2, R26 ;  /* 0x00000002ff177819 */ /* 0x000fe2000001141a */
[----:B------:R-:W2:Y:S01]  /*1610*/  LDL.LU R29, [R1+0x8] ;  /* 0x00000800011d7983 */ /* 0x000ea20000300800 */
[----:B------:R-:W-:-:S02]  /*1620*/  @!P3 IMAD.IADD R5, R5, 0x1, -R0 ;  /* 0x000000010505b824 */ /* 0x000fc400078e0a00 */
[----:B------:R-:W-:Y:S01]  /*1630*/  SGXT R23, R23, 0x1 ;  /* 0x000000011717781a */ /* 0x000fe20000000200 */
[----:B------:R-:W-:-:S03]  /*1640*/  IMAD.HI.U32 R24, R24, R15, RZ ;  /* 0x0000000f18187227 */ /* 0x000fc600078e00ff */
[----:B------:R-:W-:Y:S01]  /*1650*/  LOP3.LUT R23, R23, 0x90, RZ, 0xc0, !PT ;  /* 0x0000009017177812 */ /* 0x000fe200078ec0ff */
[----:B------:R-:W-:Y:S02]  /*1660*/  @!P1 IMAD.MOV R20, RZ, RZ, -R20 ;  /* 0x000000ffff149224 */ /* 0x000fe400078e0a14 */
[----:B------:R-:W-:Y:S01]  /*1670*/  @!P4 IMAD.IADD R12, R12, 0x1, -R0 ;  /* 0x000000010c0cc824 */ /* 0x000fe200078e0a00 */
[C---:B------:R-:W-:Y:S01]  /*1680*/  ISETP.GT.U32.AND P1, PT, R0.reuse, R5, PT ;  /* 0x000000050000720c */ /* 0x040fe20003f24070 */
[----:B------:R-:W-:Y:S01]  /*1690*/  @!P2 IMAD.MOV R21, RZ, RZ, -R21 ;  /* 0x000000ffff15a224 */ /* 0x000fe200078e0a15 */
[----:B------:R-:W-:Y:S01]  /*16a0*/  LOP3.LUT R23, R23, 0x10, R27, 0x78, !PT ;  /* 0x0000001017177812 */ /* 0x000fe200078e781b */
[----:B------:R-:W-:Y:S01]  /*16b0*/  IMAD.MOV R24, RZ, RZ, -R24 ;  /* 0x000000ffff187224 */ /* 0x000fe200078e0a18 */
[C---:B------:R-:W-:Y:S01]  /*16c0*/  ISETP.GT.U32.AND P2, PT, R0.reuse, R12, PT ;  /* 0x0000000c0000720c */ /* 0x040fe20003f44070 */
[----:B0-----:R-:W4:Y:S01]  /*16d0*/  LDL.LU R27, [R1+0x288] ;  /* 0x00028800011b7983 */ /* 0x001f220000300800 */
[----:B------:R-:W-:Y:S01]  /*16e0*/  @!P5 IMAD.MOV R9, RZ, RZ, -R9 ;  /* 0x000000ffff09d224 */ /* 0x000fe200078e0a09 */
[C---:B------:R-:W-:Y:S01]  /*16f0*/  ISETP.GT.U32.AND P5, PT, R0.reuse, R19, PT ;  /* 0x000000130000720c */ /* 0x040fe20003fa4070 */
[----:B------:R-:W-:Y:S01]  /*1700*/  IMAD R15, R0, R24, R15 ;  /* 0x00000018000f7224 */ /* 0x000fe200078e020f */
[----:B------:R-:W-:Y:S01]  /*1710*/  SHF.R.U32.HI R24, RZ, 0x4, R26 ;  /* 0x00000004ff187819 */ /* 0x000fe2000001161a */
[----:B------:R-:W-:-:S03]  /*1720*/  @!P6 IMAD.IADD R4, R4, 0x1, -R0 ;  /* 0x000000010404e824 */ /* 0x000fc600078e0a00 */
[----:B------:R-:W-:Y:S01]  /*1730*/  LOP3.LUT R25, R25, 0x10, R24, 0xf8, !PT ;  /* 0x0000001019197812 */ /* 0x000fe200078ef818 */
[--C-:B------:R-:W-:Y:S01]  /*1740*/  @!P1 IMAD.IADD R5, R5, 0x1, -R0.reuse ;  /* 0x0000000105059824 */ /* 0x100fe200078e0a00 */
[----:B------:R-:W3:Y:S01]  /*1750*/  LDL.LU R24, [R1+0xc] ;  /* 0x00000c0001187983 */ /* 0x000ee20000300800 */
[----:B------:R-:W-:Y:S01]  /*1760*/  ISETP.GE.AND P1, PT, R28, RZ, PT ;  /* 0x000000ff1c00720c */ /* 0x000fe20003f26270 */
[--C-:B------:R-:W-:Y:S01]  /*1770*/  @!P2 IMAD.IADD R12, R12, 0x1, -R0.reuse ;  /* 0x000000010c0ca824 */ /* 0x100fe200078e0a00 */
[----:B------:R-:W-:Y:S01]  /*1780*/  ISETP.GE.AND P2, PT, R3, RZ, PT ;  /* 0x000000ff0300720c */ /* 0x000fe20003f46270 */
[----:B------:R-:W5:Y:S01]  /*1790*/  LDL.LU R28, [R1+0x284] ;  /* 0x00028400011c7983 */ /* 0x000f620000300800 */
[C---:B------:R-:W-:Y:S01]  /*17a0*/  ISETP.GT.U32.AND P6, PT, R0.reuse, R15, PT ;  /* 0x0000000f0000720c */ /* 0x040fe20003fc4070 */
[--C-:B------:R-:W-:Y:S01]  /*17b0*/  @!P5 IMAD.IADD R19, R19, 0x1, -R0.reuse ;  /* 0x000000011313d824 */ /* 0x100fe200078e0a00 */
[----:B------:R-:W-:Y:S01]  /*17c0*/  ISETP.GT.U32.AND P5, PT, R0, R13, PT ;  /* 0x0000000d0000720c */ /* 0x000fe20003fa4070 */
[----:B------:R-:W3:Y:S10]  /*17d0*/  LDL.LU R3, [R1+0x280] ;  /* 0x0002800001037983 */ /* 0x000ef40000300800 */
[----:B------:R-:W-:-:S02]  /*17e0*/  @!P6 IMAD.IADD R15, R15, 0x1, -R0 ;  /* 0x000000010f0fe824 */ /* 0x000fc400078e0a00 */
[----:B------:R-:W-:Y:S01]  /*17f0*/  @!P5 IMAD.IADD R13, R13, 0x1, -R0 ;  /* 0x000000010d0dd824 */ /* 0x000fe200078e0a00 */
[----:B------:R-:W-:Y:S01]  /*1800*/  ISETP.GE.AND P5, PT, R14, RZ, PT ;  /* 0x000000ff0e00720c */ /* 0x000fe20003fa6270 */
[----:B------:R-:W-:-:S03]  /*1810*/  @!P0 IMAD.MOV R16, RZ, RZ, -R16 ;  /* 0x000000ffff108224 */ /* 0x000fc600078e0a10 */
[----:B------:R-:W-:Y:S02]  /*1820*/  ISETP.GT.U32.AND P0, PT, R0, R13, PT ;  /* 0x0000000d0000720c */ /* 0x000fe40003f04070 */
[----:B-1----:R-:W-:-:S07]  /*1830*/  LOP3.LUT R22, R22, 0x700, RZ, 0xc0, !PT ;  /* 0x0000070016167812 */ /* 0x002fce00078ec0ff */
[----:B------:R-:W-:Y:S01]  /*1840*/  @!P5 IMAD.MOV R19, RZ, RZ, -R19 ;  /* 0x000000ffff13d224 */ /* 0x000fe200078e0a13 */
[----:B------:R-:W-:Y:S02]  /*1850*/  ISETP.GT.U32.AND P5, PT, R0, R15, PT ;  /* 0x0000000f0000720c */ /* 0x000fe40003fa4070 */
[----:B------:R-:W-:Y:S01]  /*1860*/  ISETP.GE.AND P3, PT, R11, RZ, PT ;  /* 0x000000ff0b00720c */ /* 0x000fe20003f66270 */
[----:B------:R-:W-:Y:S01]  /*1870*/  @!P0 IMAD.IADD R13, R13, 0x1, -R0 ;  /* 0x000000010d0d8824 */ /* 0x000fe200078e0a00 */
[----:B------:R-:W-:Y:S02]  /*1880*/  ISETP.GE.AND P0, PT, R17, RZ, PT ;  /* 0x000000ff1100720c */ /* 0x000fe40003f06270 */
[----:B------:R-:W-:Y:S01]  /*1890*/  IADD3 R11, PT, PT, R23, UR5, R22 ;  /* 0x00000005170b7c10 */ /* 0x000fe2000fffe016 */
[----:B------:R-:W-:-:S06]  /*18a0*/  IMAD.SHL.U32 R22, R26, 0x80, RZ ;  /* 0x000000801a167824 */ /* 0x000fcc00078e00ff */
[----:B------:R-:W-:Y:S01]  /*18b0*/  @!P5 IMAD.IADD R15, R15, 0x1, -R0 ;  /* 0x000000010f0fd824 */ /* 0x000fe200078e0a00 */
[----:B------:R-:W-:Y:S01]  /*18c0*/  LOP3.LUT R22, R22, 0x800, RZ, 0xc0, !PT ;  /* 0x0000080016167812 */ /* 0x000fe200078ec0ff */
[----:B------:R-:W-:Y:S02]  /*18d0*/  @!P1 IMAD.MOV R5, RZ, RZ, -R5 ;  /* 0x000000ffff059224 */ /* 0x000fe400078e0a05 */
[----:B------:R-:W-:Y:S02]  /*18e0*/  @!P0 IMAD.MOV R13, RZ, RZ, -R13 ;  /* 0x000000ffff0d8224 */ /* 0x000fe400078e0a0d */
[----:B------:R-:W-:Y:S02]  /*18f0*/  @!P3 IMAD.MOV R15, RZ, RZ, -R15 ;  /* 0x000000ffff0fb224 */ /* 0x000fe400078e0a0f */
[----:B------:R-:W-:Y:S01]  /*1900*/  @!P2 IMAD.MOV R12, RZ, RZ, -R12 ;  /* 0x000000ffff0ca224 */ /* 0x000fe200078e0a0c */
[----:B--2---:R-:W-:Y:S02]  /*1910*/  ISETP.GE.AND P6, PT, R29, RZ, PT ;  /* 0x000000ff1d00720c */ /* 0x004fe40003fc6270 */
[----:B------:R-:W0:Y:S01]  /*1920*/  S2R R29, SR_TID.X ;  /* 0x00000000001d7919 */ /* 0x000e220000002100 */
[----:B----4-:R-:W-:-:S10]  /*1930*/  ISETP.GE.AND P4, PT, R27, RZ, PT ;  /* 0x000000ff1b00720c */ /* 0x010fd40003f86270 */
[----:B------:R-:W-:Y:S01]  /*1940*/  @!P6 IMAD.MOV R2, RZ, RZ, -R2 ;  /* 0x000000ffff02e224 */ /* 0x000fe200078e0a02 */
[----:B0-----:R-:W-:Y:S02]  /*1950*/  LOP3.LUT R29, R29, 0x3, RZ, 0xc0, !PT ;  /* 0x000000031d1d7812 */ /* 0x001fe400078ec0ff */
[----:B------:R-:W-:Y:S01]  /*1960*/  @!P4 IMAD.MOV R18, RZ, RZ, -R18 ;  /* 0x000000ffff12c224 */ /* 0x000fe200078e0a12 */
[----:B---3--:R-:W-:Y:S02]  /*1970*/  ISETP.NE.AND P5, PT, R3, RZ, PT ;  /* 0x000000ff0300720c */ /* 0x008fe40003fa5270 */
[----:B------:R-:W-:Y:S01]  /*1980*/  LOP3.LUT R3, RZ, R3, RZ, 0x33, !PT ;  /* 0x00000003ff037212 */ /* 0x000fe200078e33ff */
[----:B------:R-:W-:Y:S01]  /*1990*/  IMAD.SHL.U32 R14, R29, 0x20, RZ ;  /* 0x000000201d0e7824 */ /* 0x000fe200078e00ff */
[----:B------:R-:W-:Y:S02]  /*19a0*/  ISETP.GE.AND P4, PT, R24, RZ, PT ;  /* 0x000000ff1800720c */ /* 0x000fe40003f86270 */
[----:B------:R-:W-:-:S02]  /*19b0*/  SEL R6, R3, R6, !P5 ;  /* 0x0000000603067207 */ /* 0x000fc40006800000 */
[----:B------:R-:W-:Y:S02]  /*19c0*/  LOP3.LUT R17, R25, R14, RZ, 0xfc, !PT ;  /* 0x0000000e19117212 */ /* 0x000fe400078efcff */
[----:B------:R-:W-:Y:S02]  /*19d0*/  IADD3 R11, PT, PT, R14, R11, R22 ;  /* 0x0000000b0e0b7210 */ /* 0x000fe40007ffe016 */
[C---:B------:R-:W-:Y:S01]  /*19e0*/  SEL R9, R3.reuse, R9, !P5 ;  /* 0x0000000903097207 */ /* 0x040fe20006800000 */
[----:B------:R-:W-:Y:S01]  /*19f0*/  STL [R1+0xf0], R17 ;  /* 0x0000f01101007387 */ /* 0x000fe20000100800 */
[C---:B------:R-:W-:Y:S01]  /*1a00*/  SEL R5, R3.reuse, R5, !P5 ;  /* 0x0000000503057207 */ /* 0x040fe20006800000 */
[----:B------:R-:W-:Y:S01]  /*1a10*/  IMAD R6, R6, UR10, RZ ;  /* 0x0000000a06067c24 */ /* 0x000fe2000f8e02ff */
[C---:B------:R-:W-:Y:S01]  /*1a20*/  SEL R18, R3.reuse, R18, !P5 ;  /* 0x0000001203127207 */ /* 0x040fe20006800000 */
[----:B------:R0:W-:Y:S01]  /*1a30*/  STL [R1+0x264], R11 ;  /* 0x0002640b01007387 */ /* 0x0001e20000100800 */
[----:B------:R-:W-:-:S02]  /*1a40*/  SEL R8, R3, R8, !P5 ;  /* 0x0000000803087207 */ /* 0x000fc40006800000 */
[C---:B------:R-:W-:Y:S02]  /*1a50*/  SEL R16, R3.reuse, R16, !P5 ;  /* 0x0000001003107207 */ /* 0x040fe40006800000 */
[C---:B------:R-:W-:Y:S01]  /*1a60*/  SEL R13, R3.reuse, R13, !P5 ;  /* 0x0000000d030d7207 */ /* 0x040fe20006800000 */
[----:B------:R-:W-:Y:S01]  /*1a70*/  @!P4 IMAD.MOV R4, RZ, RZ, -R4 ;  /* 0x000000ffff04c224 */ /* 0x000fe200078e0a04 */
[----:B0-----:R-:W-:Y:S01]  /*1a80*/  SEL R11, R3, R2, !P5 ;  /* 0x00000002030b7207 */ /* 0x001fe20006800000 */
[----:B------:R-:W-:Y:S02]  /*1a90*/  IMAD R2, R9, UR10, RZ ;  /* 0x0000000a09027c24 */ /* 0x000fe4000f8e02ff */
[----:B------:R-:W-:Y:S01]  /*1aa0*/  IMAD R9, R5, UR10, RZ ;  /* 0x0000000a05097c24 */ /* 0x000fe2000f8e02ff */
[----:B------:R-:W-:Y:S01]  /*1ab0*/  IADD3 R5, P3, PT, R6, UR14, RZ ;  /* 0x0000000e06057c10 */ /* 0x000fe2000ff7e0ff */
[----:B------:R-:W-:Y:S01]  /*1ac0*/  IMAD R18, R18, UR10, RZ ;  /* 0x0000000a12127c24 */ /* 0x000fe2000f8e02ff */
[C---:B------:R-:W-:Y:S01]  /*1ad0*/  SEL R19, R3.reuse, R19, !P5 ;  /* 0x0000001303137207 */ /* 0x040fe20006800000 */
[----:B------:R-:W-:Y:S01]  /*1ae0*/  IMAD R8, R8, UR10, RZ ;  /* 0x0000000a08087c24 */ /* 0x000fe2000f8e02ff */
[----:B------:R-:W-:Y:S01]  /*1af0*/  SEL R7, R3, R7, !P5 ;  /* 0x0000000703077207 */ /* 0x000fe20006800000 */
[----:B------:R-:W-:-:S02]  /*1b00*/  IMAD R17, R16, UR10, RZ ;  /* 0x0000000a10117c24 */ /* 0x000fc4000f8e02ff */
[----:B------:R-:W-:Y:S01]  /*1b10*/  IMAD R16, R13, UR10, RZ ;  /* 0x0000000a0d107c24 */ /* 0x000fe2000f8e02ff */
[----:B------:R-:W-:Y:S01]  /*1b20*/  SHF.R.S32.HI R13, RZ, 0x1f, R6 ;  /* 0x0000001fff0d7819 */ /* 0x000fe20000011406 */
[----:B------:R0:W-:Y:S01]  /*1b30*/  STL [R1+0x160], R5 ;  /* 0x0001600501007387 */ /* 0x0001e20000100800 */
[----:B------:R-:W-:Y:S01]  /*1b40*/  SHF.R.S32.HI R14, RZ, 0x7, R26 ;  /* 0x00000007ff0e7819 */ /* 0x000fe2000001141a */
[----:B------:R-:W-:Y:S01]  /*1b50*/  IMAD R19, R19, UR10, RZ ;  /* 0x0000000a13137c24 */ /* 0x000fe2000f8e02ff */
[C---:B------:R-:W-:Y:S02]  /*1b60*/  SEL R0, R3.reuse, R4, !P5 ;  /* 0x0000000403007207 */ /* 0x040fe40006800000 */
[----:B------:R-:W-:Y:S02]  /*1b70*/  IADD3 R6, P2, PT, R18, UR14, RZ ;  /* 0x0000000e12067c10 */ /* 0x000fe4000ff5e0ff */
[C---:B------:R-:W-:Y:S02]  /*1b80*/  SEL R10, R3.reuse, R10, !P5 ;  /* 0x0000000a030a7207 */ /* 0x040fe40006800000 */
[----:B------:R-:W-:-:S02]  /*1b90*/  SEL R20, R3, R20, !P5 ;  /* 0x0000001403147207 */ /* 0x000fc40006800000 */
[C---:B------:R-:W-:Y:S02]  /*1ba0*/  SEL R21, R3.reuse, R21, !P5 ;  /* 0x0000001503157207 */ /* 0x040fe40006800000 */
[C---:B------:R-:W-:Y:S02]  /*1bb0*/  SEL R12, R3.reuse, R12, !P5 ;  /* 0x0000000c030c7207 */ /* 0x040fe40006800000 */
[----:B------:R-:W-:Y:S01]  /*1bc0*/  SEL R15, R3, R15, !P5 ;  /* 0x0000000f030f7207 */ /* 0x000fe20006800000 */
[----:B------:R-:W-:Y:S01]  /*1bd0*/  IMAD R3, R7, UR10, RZ ;  /* 0x0000000a07037c24 */ /* 0x000fe2000f8e02ff */
[----:B0-----:R-:W-:Y:S01]  /*1be0*/  IADD3 R5, P1, PT, R8, UR14, RZ ;  /* 0x0000000e08057c10 */ /* 0x001fe2000ff3e0ff */
[----:B------:R0:W-:Y:S01]  /*1bf0*/  STL [R1+0x168], R6 ;  /* 0x0001680601007387 */ /* 0x0001e20000100800 */
[----:B------:R-:W-:Y:S01]  /*1c00*/  SGXT R22, R14, 0x1 ;  /* 0x000000010e16781a */ /* 0x000fe20000000200 */
[----:B------:R-:W-:Y:S02]  /*1c10*/  IMAD R14, R0, UR10, RZ ;  /* 0x0000000a000e7c24 */ /* 0x000fe4000f8e02ff */
[----:B------:R1:W-:Y:S01]  /*1c20*/  STL [R1+0x170], R5 ;  /* 0x0001700501007387 */ /* 0x0003e20000100800 */
[----:B------:R-:W-:-:S02]  /*1c30*/  SHF.R.S32.HI R7, RZ, 0x1f, R3 ;  /* 0x0000001fff077819 */ /* 0x000fc40000011403 */
[----:B0-----:R-:W-:Y:S02]  /*1c40*/  IADD3 R6, P0, PT, R19, UR14, RZ ;  /* 0x0000000e13067c10 */ /* 0x001fe4000ff1e0ff */
[----:B-1----:R-:W-:Y:S01]  /*1c50*/  IADD3 R5, P4, PT, R3, UR14, RZ ;  /* 0x0000000e03057c10 */ /* 0x002fe2000ff9e0ff */
[----:B------:R-:W-:Y:S01]  /*1c60*/  IMAD R11, R11, UR10, RZ ;  /* 0x0000000a0b0b7c24 */ /* 0x000fe2000f8e02ff */
[----:B------:R-:W-:Y:S01]  /*1c70*/  IADD3 R3, P6, PT, R14, UR14, RZ ;  /* 0x0000000e0e037c10 */ /* 0x000fe2000ffde0ff */
[----:B------:R0:W-:Y:S01]  /*1c80*/  STL [R1+0x178], R6 ;  /* 0x0001780601007387 */ /* 0x0001e20000100800 */
[----:B------:R-:W-:Y:S01]  /*1c90*/  IMAD R0, R12, UR10, RZ ;  /* 0x0000000a0c007c24 */ /* 0x000fe2000f8e02ff */
[----:B------:R-:W-:Y:S02]  /*1ca0*/  SHF.R.S32.HI R12, RZ, 0x1f, R18 ;  /* 0x0000001fff0c7819 */ /* 0x000fe40000011412 */
[----:B------:R1:W-:Y:S01]  /*1cb0*/  STL [R1+0x180], R5 ;  /* 0x0001800501007387 */ /* 0x0003e20000100800 */
[----:B------:R-:W-:-:S03]  /*1cc0*/  IMAD R4, R10, UR10, RZ ;  /* 0x0000000a0a047c24 */ /* 0x000fc6000f8e02ff */
[----:B------:R2:W-:Y:S01]  /*1cd0*/  STL [R1+0x188], R3 ;  /* 0x0001880301007387 */ /* 0x0005e20000100800 */
[----:B0-----:R-:W-:Y:S02]  /*1ce0*/  SHF.R.S32.HI R6, RZ, 0x1f, R14 ;  /* 0x0000001fff067819 */ /* 0x001fe4000001140e */
[----:B------:R-:W-:Y:S02]  /*1cf0*/  IADD3.X R14, PT, PT, R13, UR15, RZ, P3, !PT ;  /* 0x0000000f0d0e7c10 */ /* 0x000fe40009ffe4ff */
[----:B-1----:R-:W-:Y:S02]  /*1d00*/  SHF.R.S32.HI R5, RZ, 0x1f, R2 ;  /* 0x0000001fff057819 */ /* 0x002fe40000011402 */
[----:B------:R-:W-:Y:S02]  /*1d10*/  IADD3 R2, P5, PT, R2, UR14, RZ ;  /* 0x0000000e02027c10 */ /* 0x000fe4000ffbe0ff */
[----:B--2---:R-:W-:Y:S02]  /*1d20*/  SHF.R.S32.HI R3, RZ, 0x1f, R11 ;  /* 0x0000001fff037819 */ /* 0x004fe4000001140b */
[----:B------:R-:W-:-:S02]  /*1d30*/  IADD3 R13, P3, PT, R11, UR14, RZ ;  /* 0x0000000e0b0d7c10 */ /* 0x000fc4000ff7e0ff */
[----:B------:R-:W-:Y:S01]  /*1d40*/  IADD3.X R11, PT, PT, R12, UR15, RZ, P2, !PT ;  /* 0x0000000f0c0b7c10 */ /* 0x000fe200097fe4ff */
[----:B------:R0:W-:Y:S01]  /*1d50*/  STL [R1+0x190], R2 ;  /* 0x0001900201007387 */ /* 0x0001e20000100800 */
[----:B------:R-:W-:Y:S01]  /*1d60*/  SHF.R.S32.HI R10, RZ, 0x1f, R8 ;  /* 0x0000001fff0a7819 */ /* 0x000fe20000011408 */
[----:B------:R-:W-:Y:S02]  /*1d70*/  IMAD R20, R20, UR10, RZ ;  /* 0x0000000a14147c24 */ /* 0x000fe4000f8e02ff */
[----:B------:R-:W-:Y:S01]  /*1d80*/  STL [R1+0x15c], R14 ;  /* 0x00015c0e01007387 */ /* 0x000fe20000100800 */
[----:B------:R-:W-:Y:S02]  /*1d90*/  SHF.R.S32.HI R8, RZ, 0x1f, R19 ;  /* 0x0000001fff087819 */ /* 0x000fe40000011413 */
[----:B------:R-:W-:Y:S01]  /*1da0*/  IADD3 R12, P2, PT, R4, UR14, RZ ;  /* 0x0000000e040c7c10 */ /* 0x000fe2000ff5e0ff */
[----:B------:R-:W-:Y:S01]  /*1db0*/  STL [R1+0x198], R13 ;  /* 0x0001980d01007387 */ /* 0x000fe20000100800 */
[----:B0-----:R-:W-:-:S03]  /*1dc0*/  SHF.R.S32.HI R2, RZ, 0x1f, R4 ;  /* 0x0000001fff027819 */ /* 0x001fc60000011404 */
[----:B------:R0:W-:Y:S01]  /*1dd0*/  STL [R1+0x164], R11 ;  /* 0x0001640b01007387 */ /* 0x0001e20000100800 */
[----:B------:R-:W-:Y:S01]  /*1de0*/  SHF.R.S32.HI R4, RZ, 0x1f, R9 ;  /* 0x0000001fff047819 */ /* 0x000fe20000011409 */
[----:B------:R-:W-:Y:S02]  /*1df0*/  IMAD R21, R21, UR10, RZ ;  /* 0x0000000a15157c24 */ /* 0x000fe4000f8e02ff */
[----:B------:R-:W-:Y:S01]  /*1e00*/  STL [R1+0x1a0], R12 ;  /* 0x0001a00c01007387 */ /* 0x000fe20000100800 */
[----:B0-----:R-:W-:Y:S02]  /*1e10*/  IADD3.X R11, PT, PT, R10, UR15, RZ, P1, !PT ;  /* 0x0000000f0a0b7c10 */ /* 0x001fe40008ffe4ff */
[----:B------:R-:W-:Y:S02]  /*1e20*/  IADD3 R9, P1, PT, R9, UR14, RZ ;  /* 0x0000000e09097c10 */ /* 0x000fe4000ff3e0ff */
[----:B------:R-:W-:Y:S01]  /*1e30*/  IADD3.X R10, PT, PT, R8, UR15, RZ, P0, !PT ;  /* 0x0000000f080a7c10 */ /* 0x000fe200087fe4ff */
[----:B------:R-:W-:Y:S01]  /*1e40*/  STL [R1+0x16c], R11 ;  /* 0x00016c0b01007387 */ /* 0x000fe20000100800 */
[----:B------:R-:W-:-:S03]  /*1e50*/  IADD3 R8, P0, PT, R20, UR14, RZ ;  /* 0x0000000e14087c10 */ /* 0x000fc6000ff1e0ff */
[----:B------:R0:W-:Y:S04]  /*1e60*/  STL [R1+0x1a8], R9 ;  /* 0x0001a80901007387 */ /* 0x0001e80000100800 */
[----:B------:R-:W-:Y:S04]  /*1e70*/  STL [R1+0x174], R10 ;  /* 0x0001740a01007387 */ /* 0x000fe80000100800 */
[----:B------:R1:W-:Y:S01]  /*1e80*/  STL [R1+0x1b0], R8 ;  /* 0x0001b00801007387 */ /* 0x0003e20000100800 */
[----:B0-----:R-:W-:Y:S02]  /*1e90*/  IADD3.X R9, PT, PT, R7, UR15, RZ, P4, !PT ;  /* 0x0000000f07097c10 */ /* 0x001fe4000a7fe4ff */
[----:B------:R-:W-:Y:S01]  /*1ea0*/  IADD3 R7, P4, PT, R0, UR14, RZ ;  /* 0x0000000e00077c10 */ /* 0x000fe2000ff9e0ff */
[----:B------:R-:W0:Y:S01]  /*1eb0*/  S2R R19, SR_TID.X ;  /* 0x0000000000137919 */ /* 0x000e220000002100 */
[----:B-1----:R-:W-:Y:S01]  /*1ec0*/  IADD3.X R8, PT, PT, R6, UR15, RZ, P6, !PT ;  /* 0x0000000f06087c10 */ /* 0x002fe2000b7fe4ff */
[----:B------:R-:W-:Y:S01]  /*1ed0*/  STL [R1+0x17c], R9 ;  /* 0x00017c0901007387 */ /* 0x000fe20000100800 */
[----:B------:R-:W-:-:S03]  /*1ee0*/  IADD3 R6, P6, PT, R21, UR14, RZ ;  /* 0x0000000e15067c10 */ /* 0x000fc6000ffde0ff */
[----:B------:R1:W-:Y:S01]  /*1ef0*/  STL [R1+0x1b8], R7 ;  /* 0x0001b80701007387 */ /* 0x0003e20000100800 */
[----:B------:R-:W-:Y:S01]  /*1f00*/  IMAD R15, R15, UR10, RZ ;  /* 0x0000000a0f0f7c24 */ /* 0x000fe2000f8e02ff */
[----:B------:R-:W-:Y:S01]  /*1f10*/  SHF.R.S32.HI R0, RZ, 0x1f, R0 ;  /* 0x0000001fff007819 */ /* 0x000fe20000011400 */
[----:B------:R-:W2:Y:S01]  /*1f20*/  LDCU UR10, c[0x0][0x3ac] ;  /* 0x00007580ff0a77ac */ /* 0x000ea20008000800 */
[----:B------:R-:W-:Y:S04]  /*1f30*/  STL [R1+0x184], R8 ;  /* 0x0001840801007387 */ /* 0x000fe80000100800 */
[----:B------:R3:W-:Y:S01]  /*1f40*/  STL [R1+0x1c0], R6 ;  /* 0x0001c00601007387 */ /* 0x0007e20000100800 */
[----:B-1----:R-:W-:Y:S02]  /*1f50*/  IADD3.X R7, PT, PT, R5, UR15, RZ, P5, !PT ;  /* 0x0000000f05077c10 */ /* 0x002fe4000affe4ff */
[----:B------:R-:W-:-:S03]  /*1f60*/  IADD3 R5, P5, PT, R16, UR14, RZ ;  /* 0x0000000e10057c10 */ /* 0x000fc6000ffbe0ff */
[----:B------:R-:W-:Y:S01]  /*1f70*/  STL [R1+0x18c], R7 ;  /* 0x00018c0701007387 */ /* 0x000fe20000100800 */
[----:B---3--:R-:W-:Y:S02]  /*1f80*/  IADD3.X R6, PT, PT, R3, UR15, RZ, P3, !PT ;  /* 0x0000000f03067c10 */ /* 0x008fe40009ffe4ff */
[----:B------:R-:W-:Y:S01]  /*1f90*/  IADD3 R3, P3, PT, R17, UR14, RZ ;  /* 0x0000000e11037c10 */ /* 0x000fe2000ff7e0ff */
[----:B------:R1:W-:Y:S04]  /*1fa0*/  STL [R1+0x1c8], R5 ;  /* 0x0001c80501007387 */ /* 0x0003e80000100800 */
[----:B------:R-:W-:Y:S04]  /*1fb0*/  STL [R1+0x194], R6 ;  /* 0x0001940601007387 */ /* 0x000fe80000100800 */
[----:B------:R3:W-:Y:S01]  /*1fc0*/  STL [R1+0x1d0], R3 ;  /* 0x0001d00301007387 */ /* 0x0007e20000100800 */
[----:B-1----:R-:W-:-:S02]  /*1fd0*/  IADD3.X R5, PT, PT, R2, UR15, RZ, P2, !PT ;  /* 0x0000000f02057c10 */ /* 0x002fc400097fe4ff */
[----:B------:R-:W-:-:S03]  /*1fe0*/  IADD3 R2, P2, PT, R15, UR14, RZ ;  /* 0x0000000e0f027c10 */ /* 0x000fc6000ff5e0ff */
[----:B------:R-:W-:Y:S01]  /*1ff0*/  STL [R1+0x19c], R5 ;  /* 0x00019c0501007387 */ /* 0x000fe20000100800 */
[----:B---3--:R-:W-:-:S03]  /*2000*/  IADD3.X R3, PT, PT, R4, UR15, RZ, P1, !PT ;  /* 0x0000000f04037c10 */ /* 0x008fc60008ffe4ff */
[----:B------:R1:W-:Y:S04]  /*2010*/  STL [R1+0x1d8], R2 ;  /* 0x0001d80201007387 */ /* 0x0003e80000100800 */
[----:B------:R3:W-:Y:S01]  /*2020*/  STL [R1+0x1a4], R3 ;  /* 0x0001a40301007387 */ /* 0x0007e20000100800 */
[----:B-1----:R-:W-:Y:S02]  /*2030*/  SHF.R.S32.HI R2, RZ, 0x1f, R20 ;  /* 0x0000001fff027819 */ /* 0x002fe40000011414 */
[----:B---3--:R-:W-:Y:S02]  /*2040*/  SHF.R.S32.HI R3, RZ, 0x1f, R21 ;  /* 0x0000001fff037819 */ /* 0x008fe40000011415 */
[----:B------:R-:W-:Y:S02]  /*2050*/  IADD3.X R7, PT, PT, R2, UR15, RZ, P0, !PT ;  /* 0x0000000f02077c10 */ /* 0x000fe400087fe4ff */
[----:B------:R-:W-:-:S02]  /*2060*/  IADD3.X R2, PT, PT, R0, UR15, RZ, P4, !PT ;  /* 0x0000000f00027c10 */ /* 0x000fc4000a7fe4ff */
[----:B------:R-:W-:Y:S02]  /*2070*/  SHF.R.S32.HI R4, RZ, 0x1f, R16 ;  /* 0x0000001fff047819 */ /* 0x000fe40000011410 */
[----:B------:R-:W-:Y:S02]  /*2080*/  IADD3.X R0, PT, PT, R3, UR15, RZ, P6, !PT ;  /* 0x0000000f03007c10 */ /* 0x000fe4000b7fe4ff */
[----:B------:R-:W-:Y:S01]  /*2090*/  SHF.R.S32.HI R5, RZ, 0x1f, R17 ;  /* 0x0000001fff057819 */ /* 0x000fe20000011411 */
[----:B------:R-:W-:Y:S01]  /*20a0*/  STL [R1+0x1ac], R7 ;  /* 0x0001ac0701007387 */ /* 0x000fe20000100800 */
[----:B------:R-:W-:Y:S02]  /*20b0*/  SHF.R.S32.HI R6, RZ, 0x1f, R15 ;  /* 0x0000001fff067819 */ /* 0x000fe4000001140f */
[----:B------:R-:W-:Y:S01]  /*20c0*/  IADD3.X R3, PT, PT, R4, UR15, RZ, P5, !PT ;  /* 0x0000000f04037c10 */ /* 0x000fe2000affe4ff */
[----:B------:R1:W-:Y:S04]  /*20d0*/  STL [R1+0x1b4], R2 ;  /* 0x0001b40201007387 */ /* 0x0003e80000100800 */
[----:B------:R3:W-:Y:S01]  /*20e0*/  STL [R1+0x1bc], R0 ;  /* 0x0001bc0001007387 */ /* 0x0007e20000100800 */
[----:B-1----:R-:W-:-:S02]  /*20f0*/  IADD3.X R2, PT, PT, R5, UR15, RZ, P3, !PT ;  /* 0x0000000f05027c10 */ /* 0x002fc40009ffe4ff */
[----:B0-----:R-:W-:Y:S02]  /*2100*/  SHF.R.U32.HI R5, RZ, 0x2, R19 ;  /* 0x00000002ff057819 */ /* 0x001fe40000011613 */
[----:B---3--:R-:W-:Y:S01]  /*2110*/  IADD3.X R0, PT, PT, R6, UR15, RZ, P2, !PT ;  /* 0x0000000f06007c10 */ /* 0x008fe200097fe4ff */
[----:B------:R-:W-:Y:S04]  /*2120*/  STL [R1+0x1c4], R3 ;  /* 0x0001c40301007387 */ /* 0x000fe80000100800 */
[----:B------:R0:W-:Y:S04]  /*2130*/  STL [R1+0x1cc], R2 ;  /* 0x0001cc0201007387 */ /* 0x0001e80000100800 */
[----:B------:R1:W-:Y:S04]  /*2140*/  STL [R1+0x1d4], R0 ;  /* 0x0001d40001007387 */ /* 0x0003e80000100800 */
[----:B------:R3:W-:Y:S04]  /*2150*/  STL [R1+0x278], R5 ;  /* 0x0002780501007387 */ /* 0x0007e80000100800 */
[----:B------:R-:W-:Y:S04]  /*2160*/  STL [R1+0x10], RZ ;  /* 0x000010ff01007387 */ /* 0x000fe80000100800 */
        /* <DEDUP_REMOVED lines=51> */
[----:B------:R-:W4:Y:S01]  /*24a0*/  LDL R18, [R1+0xf0] ;  /* 0x0000f00001127983 */ /* 0x000f220000100800 */
[----:B------:R-:W-:-:S04]  /*24b0*/  LOP3.LUT R23, R26, 0x180, RZ, 0xc0, !PT ;  /* 0x000001801a177812 */ /* 0x000fc800078ec0ff */
[----:B0-----:R-:W-:-:S04]  /*24c0*/  SHF.R.U32.HI R2, RZ, 0x4, R23 ;  /* 0x00000004ff027819 */ /* 0x001fc80000011617 */
[--C-:B------:R-:W-:Y:S02]  /*24d0*/  LOP3.LUT R3, R2, 0x1ff, R19.reuse, 0x78, !PT ;  /* 0x000001ff02037812 */ /* 0x100fe400078e7813 */
[----:B------:R-:W3:Y:S01]  /*24e0*/  LDC R2, c[0x0][0x3a8] ;  /* 0x0000ea00ff027b82 */ /* 0x000ee20000000800 */
[--C-:B------:R-:W-:Y:S02]  /*24f0*/  SHF.R.U32.HI R13, RZ, 0x7, R19.reuse ;  /* 0x00000007ff0d7819 */ /* 0x100fe40000011613 */
[----:B-1----:R-:W-:Y:S02]  /*2500*/  LOP3.LUT R0, R22, 0x90, RZ, 0xc0, !PT ;  /* 0x0000009016007812 */ /* 0x002fe400078ec0ff */
[----:B------:R-:W-:Y:S02]  /*2510*/  SGXT.U32 R13, R13, 0x2 ;  /* 0x000000020d0d781a */ /* 0x000fe40000000000 */
[----:B------:R-:W-:Y:S02]  /*2520*/  SHF.R.U32.HI R14, RZ, 0x7, R19 ;  /* 0x00000007ff0e7819 */ /* 0x000fe40000011613 */
[----:B------:R-:W-:-:S02]  /*2530*/  LOP3.LUT R4, R19, 0x1f, RZ, 0xc0, !PT ;  /* 0x0000001f13047812 */ /* 0x000fc400078ec0ff */
[--C-:B------:R-:W-:Y:S02]  /*2540*/  LOP3.LUT R0, R0, 0x17f, R19.reuse, 0x78, !PT ;  /* 0x0000017f00007812 */ /* 0x100fe400078e7813 */
[----:B------:R-:W-:Y:S02]  /*2550*/  SHF.R.U32.HI R27, RZ, 0x7, R19 ;  /* 0x00000007ff1b7819 */ /* 0x000fe40000011613 */
[----:B------:R-:W-:Y:S02]  /*2560*/  LOP3.LUT R19, R13, 0x1c, RZ, 0xfc, !PT ;  /* 0x0000001c0d137812 */ /* 0x000fe400078efcff */
[----:B------:R-:W-:Y:S02]  /*2570*/  SGXT.U32 R14, R14, 0x2 ;  /* 0x000000020e0e781a */ /* 0x000fe40000000000 */
[----:B------:R-:W-:Y:S02]  /*2580*/  SGXT.U32 R27, R27, 0x2 ;  /* 0x000000021b1b781a */ /* 0x000fe40000000000 */
[----:B------:R-:W-:Y:S01]  /*2590*/  LOP3.LUT R13, R13, 0x18, RZ, 0xfc, !PT ;  /* 0x000000180d0d7812 */ /* 0x000fe200078efcff */
[-C--:B---3--:R-:W-:Y:S01]  /*25a0*/  IMAD R5, R19, R2.reuse, RZ ;  /* 0x0000000213057224 */ /* 0x088fe200078e02ff */
[----:B------:R-:W-:Y:S01]  /*25b0*/  LOP3.LUT R19, R14, 0x14, RZ, 0xfc, !PT ;  /* 0x000000140e137812 */ /* 0x000fe200078efcff */
[----:B------:R-:W-:Y:S01]  /*25c0*/  STL [R1+0x20], RZ ;  /* 0x000020ff01007387 */ /* 0x000fe20000100800 */
[----:B------:R-:W-:-:S02]  /*25d0*/  IMAD R6, R27, R2, RZ ;  /* 0x000000021b067224 */ /* 0x000fc400078e02ff */
[-C--:B------:R-:W-:Y:S01]  /*25e0*/  IMAD R6, R13, R2.reuse, RZ ;  /* 0x000000020d067224 */ /* 0x080fe200078e02ff */
[----:B------:R-:W-:Y:S01]  /*25f0*/  STL [R1+0x24], RZ ;  /* 0x000024ff01007387 */ /* 0x000fe20000100800 */
[----:B------:R-:W-:Y:S01]  /*2600*/  LOP3.LUT R13, R14, 0x10, RZ, 0xfc, !PT ;  /* 0x000000100e0d7812 */ /* 0x000fe200078efcff */
[----:B------:R-:W-:Y:S02]  /*2610*/  IMAD R5, R19, R2, RZ ;  /* 0x0000000213057224 */ /* 0x000fe400078e02ff */
[----:B------:R-:W-:Y:S01]  /*2620*/  STL [R1+0x28], RZ ;  /* 0x000028ff01007387 */ /* 0x000fe20000100800 */
[C---:B------:R-:W-:Y:S02]  /*2630*/  LOP3.LUT R14, R27.reuse, 0xc, RZ, 0xfc, !PT ;  /* 0x0000000c1b0e7812 */ /* 0x040fe400078efcff */
[C---:B------:R-:W-:Y:S01]  /*2640*/  LOP3.LUT R19, R27.reuse, 0x8, RZ, 0xfc, !PT ;  /* 0x000000081b137812 */ /* 0x040fe200078efcff */
[----:B------:R-:W-:Y:S01]  /*2650*/  STL [R1+0x2c], RZ ;  /* 0x00002cff01007387 */ /* 0x000fe20000100800 */
[----:B------:R-:W-:-:S03]  /*2660*/  LOP3.LUT R27, R27, 0x4, RZ, 0xfc, !PT ;  /* 0x000000041b1b7812 */ /* 0x000fc600078efcff */
[----:B------:R-:W-:Y:S01]  /*2670*/  STL [R1], RZ ;  /* 0x000000ff01007387 */ /* 0x000fe20000100800 */
[----:B------:R-:W-:-:S03]  /*2680*/  IMAD R5, R13, R2, RZ ;  /* 0x000000020d057224 */ /* 0x000fc600078e02ff */
[----:B------:R-:W-:Y:S01]  /*2690*/  STL [R1+0x4], RZ ;  /* 0x000004ff01007387 */ /* 0x000fe20000100800 */
[----:B------:R-:W-:-:S03]  /*26a0*/  IMAD R5, R19, R2, RZ ;  /* 0x0000000213057224 */ /* 0x000fc600078e02ff */
[----:B------:R-:W-:Y:S04]  /*26b0*/  STL [R1+0x8], RZ ;  /* 0x000008ff01007387 */ /* 0x000fe80000100800 */
[----:B------:R-:W-:Y:S04]  /*26c0*/  STL [R1+0xc], RZ ;  /* 0x00000cff01007387 */ /* 0x000fe80000100800 */
[----:B------:R0:W-:Y:S01]  /*26d0*/  STL [R1+0x26c], R6 ;  /* 0x00026c0601007387 */ /* 0x0001e20000100800 */
[----:B--2---:R-:W-:Y:S02]  /*26e0*/  IMAD R4, R4, UR10, RZ ;  /* 0x0000000a04047c24 */ /* 0x004fe4000f8e02ff */
[----:B0-----:R-:W-:-:S02]  /*26f0*/  IMAD R6, R14, R2, RZ ;  /* 0x000000020e067224 */ /* 0x001fc400078e02ff */
[----:B------:R-:W-:Y:S01]  /*2700*/  IMAD R2, R27, R2, RZ ;  /* 0x000000021b027224 */ /* 0x000fe200078e02ff */
[----:B------:R-:W-:-:S04]  /*2710*/  SHF.R.S32.HI R5, RZ, 0x1f, R4 ;  /* 0x0000001fff057819 */ /* 0x000fc80000011404 */
[----:B------:R0:W-:Y:S01]  /*2720*/  STL [R1+0x268], R2 ;  /* 0x0002680201007387 */ /* 0x0001e20000100800 */
[C---:B------:R-:W-:Y:S02]  /*2730*/  LOP3.LUT R4, R3.reuse, 0x40, RZ, 0x3c, !PT ;  /* 0x0000004003047812 */ /* 0x040fe400078e3cff */
[C---:B0-----:R-:W-:Y:S02]  /*2740*/  LOP3.LUT R2, R3.reuse, 0x20, RZ, 0x3c, !PT ;  /* 0x0000002003027812 */ /* 0x041fe400078e3cff */
[----:B------:R-:W-:Y:S01]  /*2750*/  LOP3.LUT R3, R3, 0x60, RZ, 0x3c, !PT ;  /* 0x0000006003037812 */ /* 0x000fe200078e3cff */
[----:B-----5:R-:W-:Y:S01]  /*2760*/  IMAD R28, R28, UR11, RZ ;  /* 0x0000000b1c1c7c24 */ /* 0x020fe2000f8e02ff */
[----:B------:R-:W-:-:S04]  /*2770*/  USHF.R.S32.HI UR6, URZ, 0x1f, UR4 ;  /* 0x0000001fff067899 */ /* 0x000fc80008011404 */
[C---:B------:R-:W-:Y:S01]  /*2780*/  IADD3 R29, P1, PT, R28.reuse, UR12, RZ ;  /* 0x0000000c1c1d7c10 */ /* 0x040fe2000ff3e0ff */
[----:B------:R-:W-:Y:S01]  /*2790*/  ULEA.HI UR6, UR6, UR4, URZ, 0x5 ;  /* 0x0000000406067291 */ /* 0x000fe2000f8f28ff */
[----:B------:R-:W-:Y:S01]  /*27a0*/  CS2R R24, SRZ ;  /* 0x0000000000187805 */ /* 0x000fe2000001ff00 */
[----:B------:R-:W-:Y:S01]  /*27b0*/  USHF.L.U32 UR4, UR10, 0x5, URZ ;  /* 0x000000050a047899 */ /* 0x000fe200080006ff */
[----:B------:R-:W-:Y:S02]  /*27c0*/  LEA.HI.X.SX32 R28, R28, UR13, 0x1, P1 ;  /* 0x0000000d1c1c7c11 */ /* 0x000fe400088f0eff */
[----:B------:R-:W-:Y:S01]  /*27d0*/  CS2R R26, SRZ ;  /* 0x00000000001a7805 */ /* 0x000fe2000001ff00 */
[----:B------:R-:W-:Y:S02]  /*27e0*/  USHF.R.S32.HI UR6, URZ, 0x5, UR6 ;  /* 0x00000005ff067899 */ /* 0x000fe40008011406 */
[----:B------:R-:W-:Y:S01]  /*27f0*/  USHF.R.S32.HI UR10, URZ, 0x1f, UR4 ;  /* 0x0000001fff0a7899 */ /* 0x000fe20008011404 */
[----:B----4-:R-:W-:-:S02]  /*2800*/  LOP3.LUT R2, R18, 0x10, RZ, 0x3c, !PT ;  /* 0x0000001012027812 */ /* 0x010fc400078e3cff */
[C---:B------:R-:W-:Y:S02]  /*2810*/  LOP3.LUT R4, R18.reuse, 0x20, RZ, 0x3c, !PT ;  /* 0x0000002012047812 */ /* 0x040fe400078e3cff */
[C---:B------:R-:W-:Y:S01]  /*2820*/  LOP3.LUT R3, R18.reuse, 0x30, RZ, 0x3c, !PT ;  /* 0x0000003012037812 */ /* 0x040fe200078e3cff */
[----:B------:R0:W-:Y:S04]  /*2830*/  STL [R1+0x10c], R2 ;  /* 0x00010c0201007387 */ /* 0x0001e80000100800 */
[----:B------:R1:W-:Y:S01]  /*2840*/  STL [R1+0x108], R4 ;  /* 0x0001080401007387 */ /* 0x0003e20000100800 */
[----:B0-----:R-:W-:-:S03]  /*2850*/  LOP3.LUT R2, R18, 0x40, RZ, 0x3c, !PT ;  /* 0x0000004012027812 */ /* 0x001fc600078e3cff */
[----:B------:R0:W-:Y:S01]  /*2860*/  STL [R1+0x104], R3 ;  /* 0x0001040301007387 */ /* 0x0001e20000100800 */
[----:B-1----:R-:W-:-:S03]  /*2870*/  LOP3.LUT R4, R18, 0x50, RZ, 0x3c, !PT ;  /* 0x0000005012047812 */ /* 0x002fc600078e3cff */
[----:B------:R1:W-:Y:S01]  /*2880*/  STL [R1+0x100], R2 ;  /* 0x0001000201007387 */ /* 0x0003e20000100800 */
[C---:B0-----:R-:W-:Y:S02]  /*2890*/  LOP3.LUT R3, R18.reuse, 0x60, RZ, 0x3c, !PT ;  /* 0x0000006012037812 */ /* 0x041fe400078e3cff */
[----:B-1----:R-:W-:Y:S01]  /*28a0*/  LOP3.LUT R2, R18, 0x70, RZ, 0x3c, !PT ;  /* 0x0000007012027812 */ /* 0x002fe200078e3cff */
[----:B------:R0:W-:Y:S04]  /*28b0*/  STL [R1+0xfc], R4 ;  /* 0x0000fc0401007387 */ /* 0x0001e80000100800 */
[----:B------:R0:W-:Y:S04]  /*28c0*/  STL [R1+0xf4], R2 ;  /* 0x0000f40201007387 */ /* 0x0001e80000100800 */
[----:B------:R0:W-:Y:S02]  /*28d0*/  STL [R1+0xf8], R3 ;  /* 0x0000f80301007387 */ /* 0x0001e40000100800 */
.L_x_2:
[----:B------:R-:W-:Y:S01]  /*28e0*/  STL [R1+0x3ac], R24 ;  /* 0x0003ac1801007387 */ /* 0x000fe20000100800 */
[----:B0-----:R-:W0:Y:S01]  /*28f0*/  S2R R2, SR_TID.X ;  /* 0x0000000000027919 */ /* 0x001e220000002100 */
[----:B------:R-:W1:Y:S01]  /*2900*/  S2R R4, SR_TID.X ;  /* 0x0000000000047919 */ /* 0x000e620000002100 */
[----:B------:R-:W2:Y:S01]  /*2910*/  S2R R6, SR_TID.X ;  /* 0x0000000000067919 */ /* 0x000ea20000002100 */
[----:B------:R-:W-:Y:S01]  /*2920*/  PRMT R15, RZ, 0x7610, R15 ;  /* 0x00007610ff0f7816 */ /* 0x000fe2000000000f */
[----:B------:R-:W3:Y:S01]  /*2930*/  LDCU UR12, c[0x0][0x3ac] ;  /* 0x00007580ff0c77ac */ /* 0x000ee20008000800 */
[----:B------:R4:W-:Y:S01]  /*2940*/  STL [R1+0x3a8], R25 ;  /* 0x0003a81901007387 */ /* 0x0009e20000100800 */
[----:B------:R-:W-:Y:S01]  /*2950*/  PRMT R12, RZ, 0x7610, R12 ;  /* 0x00007610ff0c7816 */ /* 0x000fe2000000000c */
[----:B------:R-:W0:Y:S02]  /*2960*/  LDCU UR11, c[0x0][0x3ac] ;  /* 0x00007580ff0b77ac */ /* 0x000e240008000800 */
[----:B------:R3:W-:Y:S01]  /*2970*/  STL [R1+0x3a4], R26 ;  /* 0x0003a41a01007387 */ /* 0x0007e20000100800 */
[----:B----4-:R-:W4:Y:S03]  /*2980*/  LDC R25, c[0x0][0x3a8] ;  /* 0x0000ea00ff197b82 */ /* 0x010f260000000800 */
[----:B---3--:R-:W3:Y:S04]  /*2990*/  LDL R26, [R1+0x268] ;  /* 0x00026800011a7983 */ /* 0x008ee80000100800 */
[----:B------:R1:W-:Y:S01]  /*29a0*/  STL [R1+0x3a0], R27 ;  /* 0x0003a01b01007387 */ /* 0x0003e20000100800 */
[----:B0-----:R-:W-:-:S04]  /*29b0*/  SHF.R.U32.HI R2, RZ, 0x7, R2 ;  /* 0x00000007ff027819 */ /* 0x001fc80000011602 */
[----:B------:R-:W-:Y:S01]  /*29c0*/  SGXT.U32 R2, R2, 0x2 ;  /* 0x000000020202781a */ /* 0x000fe20000000000 */
[----:B-1----:R-:W0:Y:S01]  /*29d0*/  S2R R27, SR_TID.X ;  /* 0x00000000001b7919 */ /* 0x002e220000002100 */
[----:B------:R-:W-:Y:S02]  /*29e0*/  SHF.R.U32.HI R7, RZ, 0x7, R4 ;  /* 0x00000007ff077819 */ /* 0x000fe40000011604 */
[----:B--2---:R-:W-:Y:S01]  /*29f0*/  SHF.R.U32.HI R24, RZ, 0x7, R6 ;  /* 0x00000007ff187819 */ /* 0x004fe20000011606 */
[C---:B----4-:R-:W-:Y:S01]  /*2a00*/  IMAD R25, R2.reuse, R25, RZ ;  /* 0x0000001902197224 */ /* 0x050fe200078e02ff */
[----:B------:R-:W-:Y:S02]  /*2a10*/  LOP3.LUT R2, R2, 0x4, RZ, 0xfc, !PT ;  /* 0x0000000402027812 */ /* 0x000fe400078efcff */
[----:B------:R-:W-:Y:S02]  /*2a20*/  SGXT.U32 R7, R7, 0x2 ;  /* 0x000000020707781a */ /* 0x000fe40000000000 */
[----:B------:R-:W-:-:S02]  /*2a30*/  ISETP.GE.AND P3, PT, R2, UR7, PT ;  /* 0x0000000702007c0c */ /* 0x000fc4000bf66270 */
[----:B------:R-:W-:Y:S02]  /*2a40*/  IADD3 R2, P0, PT, R25, R29, RZ ;  /* 0x0000001d19027210 */ /* 0x000fe40007f1e0ff */
[----:B------:R-:W-:Y:S02]  /*2a50*/  LOP3.LUT R7, R7, 0x8, RZ, 0xfc, !PT ;  /* 0x0000000807077812 */ /* 0x000fe400078efcff */
[----:B------:R-:W-:Y:S02]  /*2a60*/  LEA.HI.X.SX32 R3, R25, R28, 0x1, P0 ;  /* 0x0000001c19037211 */ /* 0x000fe400000f0eff */
[----:B------:R-:W-:Y:S02]  /*2a70*/  ISETP.GE.AND P0, PT, R7, UR7, PT ;  /* 0x0000000707007c0c */ /* 0x000fe4000bf06270 */
[----:B------:R-:W1:Y:S01]  /*2a80*/  LDC R7, c[0x0][0x3a8] ;  /* 0x0000ea00ff077b82 */ /* 0x000e620000000800 */
[----:B------:R-:W-:Y:S02]  /*2a90*/  SGXT.U32 R24, R24, 0x2 ;  /* 0x000000021818781a */ /* 0x000fe40000000000 */
[----:B0-----:R-:W-:-:S04]  /*2aa0*/  SHF.R.U32.HI R25, RZ, 0x7, R27 ;  /* 0x00000007ff197819 */ /* 0x001fc8000001161b */
[----:B------:R-:W-:Y:S02]  /*2ab0*/  SGXT.U32 R25, R25, 0x2 ;  /* 0x000000021919781a */ /* 0x000fe40000000000 */
[----:B------:R-:W-:Y:S02]  /*2ac0*/  ISETP.GE.AND P1, PT, R24, UR7, PT ;  /* 0x0000000718007c0c */ /* 0x000fe4000bf26270 */
[----:B------:R-:W-:Y:S02]  /*2ad0*/  PRMT R14, RZ, 0x7610, R14 ;  /* 0x00007610ff0e7816 */ /* 0x000fe4000000000e */
[----:B------:R-:W-:-:S09]  /*2ae0*/  PRMT R11, RZ, 0x7610, R11 ;  /* 0x00007610ff0b7816 */ /* 0x000fd2000000000b */
[----:B------:R-:W2:Y:S01]  /*2af0*/  @!P1 LDG.E.U8 R14, desc[UR8][R2.64] ;  /* 0x00000008020e9981 */ /* 0x000ea2000c1e1100 */
[----:B---3--:R-:W-:Y:S01]  /*2b00*/  IADD3 R4, P2, PT, R26, R29, RZ ;  /* 0x0000001d1a047210 */ /* 0x008fe20007f5e0ff */
[----:B------:R-:W-:Y:S01]  /*2b10*/  IMAD.MOV.U32 R5, RZ, RZ, R26 ;  /* 0x000000ffff057224 */ /* 0x000fe200078e001a */
[----:B------:R-:W-:Y:S02]  /*2b20*/  SHF.R.U32.HI R26, RZ, 0x7, R6 ;  /* 0x00000007ff1a7819 */ /* 0x000fe40000011606 */
[----:B------:R-:W-:-:S05]  /*2b30*/  LOP3.LUT R6, R25, 0x8, RZ, 0xfc, !PT ;  /* 0x0000000819067812 */ /* 0x000fca00078efcff */
[----:B-1----:R-:W-:Y:S01]  /*2b40*/  IMAD R6, R6, R7, RZ ;  /* 0x0000000706067224 */ /* 0x002fe200078e02ff */
[----:B------:R-:W-:Y:S02]  /*2b50*/  SHF.R.U32.HI R7, RZ, 0x7, R27 ;  /* 0x00000007ff077819 */ /* 0x000fe4000001161b */
[----:B------:R-:W0:Y:S01]  /*2b60*/  LDC R27, c[0x0][0x3a8] ;  /* 0x0000ea00ff1b7b82 */ /* 0x000e220000000800 */
[----:B------:R-:W-:Y:S02]  /*2b70*/  SGXT.U32 R26, R26, 0x2 ;  /* 0x000000021a1a781a */ /* 0x000fe40000000000 */
[----:B------:R-:W-:Y:S02]  /*2b80*/  SGXT.U32 R7, R7, 0x2 ;  /* 0x000000020707781a */ /* 0x000fe40000000000 */
[----:B------:R-:W-:-:S04]  /*2b90*/  LOP3.LUT R26, R26, 0x10, RZ, 0xfc, !PT ;  /* 0x000000101a1a7812 */ /* 0x000fc800078efcff */
[----:B------:R-:W-:Y:S02]  /*2ba0*/  ISETP.GE.AND P4, PT, R26, UR7, PT ;  /* 0x000000071a007c0c */ /* 0x000fe4000bf86270 */
[----:B------:R-:W-:Y:S02]  /*2bb0*/  LOP3.LUT R26, R7, 0x10, RZ, 0xfc, !PT ;  /* 0x00000010071a7812 */ /* 0x000fe400078efcff */
[----:B------:R-:W-:-:S05]  /*2bc0*/  LEA.HI.X.SX32 R5, R5, R28, 0x1, P2 ;  /* 0x0000001c05057211 */ /* 0x000fca00010f0eff */
[----:B------:R1:W3:Y:S01]  /*2bd0*/  @!P3 LDG.E.U8 R15, desc[UR8][R4.64] ;  /* 0x00000008040fb981 */ /* 0x0002e2000c1e1100 */
[----:B0-----:R-:W-:Y:S02]  /*2be0*/  IMAD R26, R26, R27, RZ ;  /* 0x0000001b1a1a7224 */ /* 0x001fe400078e02ff */
[----:B------:R-:W0:Y:S02]  /*2bf0*/  LDC R27, c[0x0][0x3a8] ;  /* 0x0000ea00ff1b7b82 */ /* 0x000e240000000800 */
[----:B-1----:R-:W-:Y:S01]  /*2c00*/  IMAD.MOV.U32 R5, RZ, RZ, R26 ;  /* 0x000000ffff057224 */ /* 0x002fe200078e001a */
[----:B------:R-:W-:Y:S02]  /*2c10*/  IADD3 R4, P2, PT, R26, R29, RZ ;  /* 0x0000001d1a047210 */ /* 0x000fe40007f5e0ff */
[----:B------:R-:W-:Y:S02]  /*2c20*/  LOP3.LUT R26, R25, 0x14, RZ, 0xfc, !PT ;  /* 0x00000014191a7812 */ /* 0x000fe400078efcff */
[----:B------:R-:W1:Y:S01]  /*2c30*/  S2R R25, SR_TID.X ;  /* 0x0000000000197919 */ /* 0x000e620000002100 */
[----:B------:R-:W-:-:S02]  /*2c40*/  LEA.HI.X.SX32 R5, R5, R28, 0x1, P2 ;  /* 0x0000001c05057211 */ /* 0x000fc400010f0eff */
[----:B------:R-:W-:-:S03]  /*2c50*/  LOP3.LUT R7, R7, 0x14, RZ, 0xfc, !PT ;  /* 0x0000001407077812 */ /* 0x000fc600078efcff */
[----:B------:R4:W2:Y:S01]  /*2c60*/  @!P4 LDG.E.U8 R12, desc[UR8][R4.64] ;  /* 0x00000008040cc981 */ /* 0x0008a2000c1e1100 */
[----:B------:R-:W-:Y:S01]  /*2c70*/  IADD3 R2, P1, PT, R6, R29, RZ ;  /* 0x0000001d06027210 */ /* 0x000fe20007f3e0ff */
[----:B0-----:R-:W-:Y:S01]  /*2c80*/  IMAD R26, R26, R27, RZ ;  /* 0x0000001b1a1a7224 */ /* 0x001fe200078e02ff */
[----:B-1----:R-:W-:-:S04]  /*2c90*/  SHF.R.U32.HI R25, RZ, 0x7, R25 ;  /* 0x00000007ff197819 */ /* 0x002fc80000011619 */
[----:B------:R-:W-:-:S04]  /*2ca0*/  SGXT.U32 R25, R25, 0x2 ;  /* 0x000000021919781a */ /* 0x000fc80000000000 */
[----:B------:R-:W-:-:S04]  /*2cb0*/  LOP3.LUT R27, R25, 0x18, RZ, 0xfc, !PT ;  /* 0x00000018191b7812 */ /* 0x000fc800078efcff */
[----:B------:R-:W-:Y:S02]  /*2cc0*/  ISETP.GE.AND P4, PT, R27, UR7, PT ;  /* 0x000000071b007c0c */ /* 0x000fe4000bf86270 */
[----:B------:R-:W0:Y:S01]  /*2cd0*/  LDC R27, c[0x0][0x3a8] ;  /* 0x0000ea00ff1b7b82 */ /* 0x000e220000000800 */
[----:B------:R-:W-:Y:S02]  /*2ce0*/  ISETP.GE.AND P3, PT, R7, UR7, PT ;  /* 0x0000000707007c0c */ /* 0x000fe4000bf66270 */
[----:B------:R-:W-:Y:S02]  /*2cf0*/  LEA.HI.X.SX32 R3, R6, R28, 0x1, P1 ;  /* 0x0000001c06037211 */ /* 0x000fe400008f0eff */
[----:B------:R-:W-:-:S04]  /*2d00*/  IADD3 R6, P1, PT, R26, R29, RZ ;  /* 0x0000001d1a067210 */ /* 0x000fc80007f3e0ff */
[----:B------:R-:W-:Y:S02]  /*2d10*/  LEA.HI.X.SX32 R7, R26, R28, 0x1, P1 ;  /* 0x0000001c1a077211 */ /* 0x000fe400008f0eff */
[----:B------:R-:W-:-:S03]  /*2d20*/  LOP3.LUT R26, R25, 0xc, RZ, 0xfc, !PT ;  /* 0x0000000c191a7812 */ /* 0x000fc600078efcff */
[----:B------:R1:W2:Y:S01]  /*2d30*/  @!P3 LDG.E.U8 R11, desc[UR8][R6.64] ;  /* 0x00000008060bb981 */ /* 0x0002a2000c1e1100 */
[----:B------:R-:W-:Y:S02]  /*2d40*/  ISETP.GE.AND P3, PT, R26, UR7, PT ;  /* 0x000000071a007c0c */ /* 0x000fe4000bf66270 */
[----:B------:R-:W-:-:S05]  /*2d50*/  LOP3.LUT R26, R24, 0xc, RZ, 0xfc, !PT ;  /* 0x0000000c181a7812 */ /* 0x000fca00078efcff */
[----:B0-----:R-:W-:Y:S02]  /*2d60*/  IMAD R26, R26, R27, RZ ;  /* 0x0000001b1a1a7224 */ /* 0x001fe400078e02ff */
[----:B------:R-:W2:Y:S01]  /*2d70*/  LDL R27, [R1+0x26c] ;  /* 0x00026c00011b7983 */ /* 0x000ea20000100800 */
[----:B------:R-:W-:-:S04]  /*2d80*/  LOP3.LUT R25, R25, 0x1c, RZ, 0xfc, !PT ;  /* 0x0000001c19197812 */ /* 0x000fc800078efcff */
[----:B------:R-:W-:Y:S02]  /*2d90*/  ISETP.GE.AND P5, PT, R25, UR7, PT ;  /* 0x0000000719007c0c */ /* 0x000fe4000bfa6270 */
[----:B------:R-:W0:Y:S01]  /*2da0*/  LDC R25, c[0x0][0x3a8] ;  /* 0x0000ea00ff197b82 */ /* 0x000e220000000800 */
[----:B------:R-:W-:Y:S02]  /*2db0*/  LOP3.LUT R24, R24, 0x1c, RZ, 0xfc, !PT ;  /* 0x0000001c18187812 */ /* 0x000fe400078efcff */
[----:B------:R-:W-:Y:S01]  /*2dc0*/  PRMT R13, RZ, 0x7610, R13 ;  /* 0x00007610ff0d7816 */ /* 0x000fe2000000000d */
[----:B------:R0:W-:Y:S01]  /*2dd0*/  STL [R1+0x284], R29 ;  /* 0x0002841d01007387 */ /* 0x0001e20000100800 */
[----:B----4-:R-:W-:-:S04]  /*2de0*/  IADD3 R4, P2, PT, R26, R29, RZ ;  /* 0x0000001d1a047210 */ /* 0x010fc80007f5e0ff */
[----:B------:R2:W4:Y:S01]  /*2df0*/  @!P0 LDG.E.U8 R13, desc[UR8][R2.64] ;  /* 0x00000008020d8981 */ /* 0x000522000c1e1100 */
[----:B0-----:R-:W-:-:S05]  /*2e00*/  IMAD R24, R24, R25, RZ ;  /* 0x0000001918187224 */ /* 0x001fca00078e02ff */
[----:B-1----:R-:W-:Y:S02]  /*2e10*/  IADD3 R6, P0, PT, R24, R29, RZ ;  /* 0x0000001d18067210 */ /* 0x002fe40007f1e0ff */
[----:B------:R-:W-:Y:S02]  /*2e20*/  PRMT R9, RZ, 0x7610, R9 ;  /* 0x00007610ff097816 */ /* 0x000fe40000000009 */
[----:B------:R-:W-:Y:S02]  /*2e30*/  PRMT R10, RZ, 0x7610, R10 ;  /* 0x00007610ff0a7816 */ /* 0x000fe4000000000a */
[----:B------:R-:W-:Y:S02]  /*2e40*/  PRMT R8, RZ, 0x7610, R8 ;  /* 0x00007610ff087816 */ /* 0x000fe40000000008 */
[-C--:B------:R-:W-:Y:S02]  /*2e50*/  LEA.HI.X.SX32 R5, R26, R28.reuse, 0x1, P2 ;  /* 0x0000001c1a057211 */ /* 0x080fe400010f0eff */
[----:B------:R-:W-:-:S03]  /*2e60*/  LEA.HI.X.SX32 R7, R24, R28, 0x1, P0 ;  /* 0x0000001c18077211 */ /* 0x000fc600000f0eff */
[----:B------:R-:W3:Y:S04]  /*2e70*/  @!P3 LDG.E.U8 R10, desc[UR8][R4.64] ;  /* 0x00000008040ab981 */ /* 0x000ee8000c1e1100 */
[----:B------:R-:W3:Y:S01]  /*2e80*/  @!P5 LDG.E.U8 R8, desc[UR8][R6.64] ;  /* 0x000000080608d981 */ /* 0x000ee2000c1e1100 */
[----:B--2---:R-:W-:-:S03]  /*2e90*/  IADD3 R2, P1, PT, R27, R29, RZ ;  /* 0x0000001d1b027210 */ /* 0x004fc60007f3e0ff */
[----:B------:R-:W2:Y:S01]  /*2ea0*/  LDL R29, [R1+0x168] ;  /* 0x00016800011d7983 */ /* 0x000ea20000100800 */
[----:B------:R-:W-:-:S03]  /*2eb0*/  LEA.HI.X.SX32 R3, R27, R28, 0x1, P1 ;  /* 0x0000001c1b037211 */ /* 0x000fc600008f0eff */
[----:B------:R-:W4:Y:S04]  /*2ec0*/  LDL R27, [R1+0x164] ;  /* 0x00016400011b7983 */ /* 0x000f280000100800 */
[----:B------:R0:W4:Y:S02]  /*2ed0*/  @!P4 LDG.E.U8 R9, desc[UR8][R2.64] ;  /* 0x000000080209c981 */ /* 0x000124000c1e1100 */
[----:B0-----:R-:W0:Y:S02]  /*2ee0*/  S2R R3, SR_TID.X ;  /* 0x0000000000037919 */ /* 0x001e240000002100 */
[----:B------:R0:W-:Y:S01]  /*2ef0*/  STL [R1+0x280], R28 ;  /* 0x0002801c01007387 */ /* 0x0001e20000100800 */
[----:B------:R-:W1:Y:S03]  /*2f00*/  S2R R24, SR_TID.X ;  /* 0x0000000000187919 */ /* 0x000e660000002100 */
[----:B------:R-:W4:Y:S04]  /*2f10*/  LDL R2, [R1+0x178] ;  /* 0x0001780001027983 */ /* 0x000f280000100800 */
[----:B------:R-:W4:Y:S04]  /*2f20*/  LDL R7, [R1+0x188] ;  /* 0x0001880001077983 */ /* 0x000f280000100800 */
[----:B------:R-:W4:Y:S01]  /*2f30*/  LDL R6, [R1+0x190] ;  /* 0x0001900001067983 */ /* 0x000f220000100800 */
[----:B0-----:R-:W-:-:S04]  /*2f40*/  LOP3.LUT R28, R3, 0x180, RZ, 0xc0, !PT ;  /* 0x00000180031c7812 */ /* 0x001fc800078ec0ff */
[----:B------:R-:W-:-:S04]  /*2f50*/  SHF.R.U32.HI R28, RZ, 0x4, R28 ;  /* 0x00000004ff1c7819 */ /* 0x000fc8000001161c */
[----:B------:R-:W-:Y:S01]  /*2f60*/  LOP3.LUT R28, R28, 0x1ff, R3, 0x78, !PT ;  /* 0x000001ff1c1c7812 */ /* 0x000fe200078e7803 */
[----:B------:R-:W-:Y:S01]  /*2f70*/  BAR.SYNC.DEFER_BLOCKING 0x0 ;  /* 0x0000000000007b1d */ /* 0x000fe20000010000 */
[----:B-1----:R-:W-:-:S05]  /*2f80*/  LOP3.LUT R24, R24, 0x1f, RZ, 0xc0, !PT ;  /* 0x0000001f18187812 */ /* 0x002fca00078ec0ff */
[----:B------:R-:W-:Y:S04]  /*2f90*/  STS.U8 [R28+UR5], R14 ;  /* 0x0000000e1c007988 */ /* 0x000fe80008000005 */
[----:B------:R0:W-:Y:S02]  /*2fa0*/  STS.U8 [R28+UR5+0x800], R12 ;  /* 0x0008000c1c007988 */ /* 0x0001e40008000005 */
[----:B0-----:R-:W0:Y:S01]  /*2fb0*/  S2R R28, SR_TID.X ;  /* 0x00000000001c7919 */ /* 0x001e220000002100 */
[----:B------:R-:W-:Y:S01]  /*2fc0*/  LOP3.LUT R25, R3, 0x180, RZ, 0xc0, !PT ;  /* 0x0000018003197812 */ /* 0x000fe200078ec0ff */
[----:B------:R-:W-:-:S03]  /*2fd0*/  IMAD R26, R24, UR12, RZ ;  /* 0x0000000c181a7c24 */ /* 0x000fc6000f8e02ff */
[----:B------:R-:W-:-:S04]  /*2fe0*/  SHF.R.U32.HI R25, RZ, 0x4, R25 ;  /* 0x00000004ff197819 */ /* 0x000fc80000011619 */
[----:B------:R-:W-:-:S04]  /*2ff0*/  LOP3.LUT R25, R25, 0x1ff, R3, 0x78, !PT ;  /* 0x000001ff19197812 */ /* 0x000fc800078e7803 */
[----:B------:R-:W-:-:S05]  /*3000*/  LOP3.LUT R25, R25, 0x20, RZ, 0x3c, !PT ;  /* 0x0000002019197812 */ /* 0x000fca00078e3cff */
[----:B---3--:R-:W-:Y:S04]  /*3010*/  STS.U8 [R25+UR5+0x200], R15 ;  /* 0x0002000f19007988 */ /* 0x008fe80008000005 */
[----:B------:R0:W-:Y:S02]  /*3020*/  STS.U8 [R25+UR5+0xa00], R11 ;  /* 0x000a000b19007988 */ /* 0x0001e40008000005 */
[----:B0-----:R-:W-:-:S04]  /*3030*/  LOP3.LUT R25, R28, 0x180, RZ, 0xc0, !PT ;  /* 0x000001801c197812 */ /* 0x001fc800078ec0ff */
[----:B------:R-:W-:-:S04]  /*3040*/  SHF.R.U32.HI R25, RZ, 0x4, R25 ;  /* 0x00000004ff197819 */ /* 0x000fc80000011619 */
[----:B------:R-:W-:Y:S02]  /*3050*/  LOP3.LUT R25, R25, 0x1ff, R28, 0x78, !PT ;  /* 0x000001ff19197812 */ /* 0x000fe400078e781c */
[----:B--2---:R-:W-:Y:S02]  /*3060*/  IADD3 R4, P1, PT, R26, R29, RZ ;  /* 0x0000001d1a047210 */ /* 0x004fe40007f3e0ff */
[----:B------:R-:W-:-:S04]  /*3070*/  LOP3.LUT R29, R28, 0x180, RZ, 0xc0, !PT ;  /* 0x000001801c1d7812 */ /* 0x000fc800078ec0ff */
[----:B------:R-:W-:-:S04]  /*3080*/  SHF.R.U32.HI R29, RZ, 0x4, R29 ;  /* 0x00000004ff1d7819 */ /* 0x000fc8000001161d */
[----:B------:R-:W-:-:S04]  /*3090*/  LOP3.LUT R29, R29, 0x1ff, R28, 0x78, !PT ;  /* 0x000001ff1d1d7812 */ /* 0x000fc800078e781c */
[----:B------:R-:W-:-:S05]  /*30a0*/  LOP3.LUT R29, R29, 0x40, RZ, 0x3c, !PT ;  /* 0x000000401d1d7812 */ /* 0x000fca00078e3cff */
[----:B----4-:R-:W-:Y:S04]  /*30b0*/  STS.U8 [R29+UR5+0x400], R13 ;  /* 0x0004000d1d007988 */ /* 0x010fe80008000005 */
[----:B------:R0:W-:Y:S04]  /*30c0*/  STS.U8 [R29+UR5+0xc00], R9 ;  /* 0x000c00091d007988 */ /* 0x0001e80008000005 */
[----:B0-----:R-:W2:Y:S04]  /*30d0*/  LDL.LU R29, [R1+0x194] ;  /* 0x00019400011d7983 */ /* 0x001ea80000300800 */
[----:B------:R-:W3:Y:S04]  /*30e0*/  LDL.LU R28, [R1+0x1a4] ;  /* 0x0001a400011c7983 */ /* 0x000ee80000300800 */
[----:B------:R-:W4:Y:S01]  /*30f0*/  LDL R3, [R1+0x174] ;  /* 0x0001740001037983 */ /* 0x000f220000100800 */
[----:B------:R-:W-:-:S05]  /*3100*/  LOP3.LUT R25, R25, 0x60, RZ, 0x3c, !PT ;  /* 0x0000006019197812 */ /* 0x000fca00078e3cff */
[----:B------:R-:W-:Y:S04]  /*3110*/  STS.U8 [R25+UR5+0x600], R10 ;  /* 0x0006000a19007988 */ /* 0x000fe80008000005 */
[----:B------:R0:W-:Y:S01]  /*3120*/  STS.U8 [R25+UR5+0xe00], R8 ;  /* 0x000e000819007988 */ /* 0x0001e20008000005 */
[C---:B------:R-:W-:Y:S01]  /*3130*/  ISETP.GE.AND P0, PT, R24.reuse, UR7, PT ;  /* 0x0000000718007c0c */ /* 0x040fe2000bf06270 */
[----:B------:R-:W-:Y:S01]  /*3140*/  IMAD R24, R24, UR11, RZ ;  /* 0x0000000b18187c24 */ /* 0x000fe2000f8e02ff */
[----:B------:R-:W-:-:S04]  /*3150*/  PRMT R22, RZ, 0x7610, R22 ;  /* 0x00007610ff167816 */ /* 0x000fc80000000016 */
[----:B------:R-:W-:Y:S02]  /*3160*/  SHF.R.S32.HI R24, RZ, 0x1f, R24 ;  /* 0x0000001fff187819 */ /* 0x000fe40000011418 */
[----:B------:R-:W-:Y:S01]  /*3170*/  PRMT R23, RZ, 0x7610, R23 ;  /* 0x00007610ff177816 */ /* 0x000fe20000000017 */
[----:B0-----:R-:W2:Y:S02]  /*3180*/  LDL R25, [R1+0x19c] ;  /* 0x00019c0001197983 */ /* 0x001ea40000100800 */
[----:B------:R-:W-:Y:S01]  /*3190*/  IMAD.X R5, R24, 0x1, R27, P1 ;  /* 0x0000000118057824 */ /* 0x000fe200008e061b */
[----:B------:R-:W-:Y:S01]  /*31a0*/  BAR.SYNC.DEFER_BLOCKING 0x0 ;  /* 0x0000000000007b1d */ /* 0x000fe20000010000 */
[----:B------:R-:W-:Y:S02]  /*31b0*/  IADD3 R2, P1, PT, R26, R2, RZ ;  /* 0x000000021a027210 */ /* 0x000fe40007f3e0ff */
[----:B------:R-:W-:-:S03]  /*31c0*/  PRMT R20, RZ, 0x7610, R20 ;  /* 0x00007610ff147816 */ /* 0x000fc60000000014 */
[----:B------:R-:W2:Y:S04]  /*31d0*/  LDL R27, [R1+0x1a8] ;  /* 0x0001a800011b7983 */ /* 0x000ea80000100800 */
[----:B------:R0:W2:Y:S04]  /*31e0*/  @!P0 LDG.E.U8 R22, desc[UR8][R4.64] ;  /* 0x0000000804168981 */ /* 0x0000a8000c1e1100 */
[----:B------:R-:W2:Y:S01]  /*31f0*/  LDL R5, [R1+0x184] ;  /* 0x0001840001057983 */ /* 0x000ea20000100800 */
[----:B----4-:R-:W-:-:S05]  /*3200*/  IMAD.X R3, R24, 0x1, R3, P1 ;  /* 0x0000000118037824 */ /* 0x010fca00008e0603 */
[----:B------:R1:W4:Y:S04]  /*3210*/  @!P0 LDG.E.U8 R23, desc[UR8][R2.64] ;  /* 0x0000000802178981 */ /* 0x000328000c1e1100 */
[----:B------:R-:W1:Y:S01]  /*3220*/  LDL R3, [R1+0x198] ;  /* 0x0001980001037983 */ /* 0x000e620000100800 */
[----:B0-----:R-:W-:-:S03]  /*3230*/  IADD3 R4, P2, PT, R26, R7, RZ ;  /* 0x000000071a047210 */ /* 0x001fc60007f5e0ff */
[----:B------:R-:W3:Y:S02]  /*3240*/  LDL R7, [R1+0x18c] ;  /* 0x00018c0001077983 */ /* 0x000ee40000100800 */
[----:B--2---:R-:W-:-:S05]  /*3250*/  IMAD.X R5, R24, 0x1, R5, P2 ;  /* 0x0000000118057824 */ /* 0x004fca00010e0605 */
[----:B------:R-:W2:Y:S04]  /*3260*/  @!P0 LDG.E.U8 R20, desc[UR8][R4.64] ;  /* 0x0000000804148981 */ /* 0x000ea8000c1e1100 */
[----:B------:R-:W2:Y:S04]  /*3270*/  LDL R5, [R1+0x1a0] ;  /* 0x0001a00001057983 */ /* 0x000ea80000100800 */
[----:B------:R0:W-:Y:S01]  /*3280*/  STL [R1+0x28c], R29 ;  /* 0x00028c1d01007387 */ /* 0x0001e20000100800 */
[----:B-1----:R-:W-:-:S05]  /*3290*/  IADD3 R2, P1, PT, R26, R3, RZ ;  /* 0x000000031a027210 */ /* 0x002fca0007f3e0ff */
[----:B------:R-:W-:Y:S02]  /*32a0*/  IMAD.X R3, R24, 0x1, R29, P1 ;  /* 0x0000000118037824 */ /* 0x000fe400008e061d */
[----:B0-----:R-:W4:Y:S01]  /*32b0*/  LDL.LU R29, [R1+0x1b0] ;  /* 0x0001b000011d7983 */ /* 0x001f220000300800 */
[----:B------:R-:W-:Y:S02]  /*32c0*/  IADD3 R6, P3, PT, R26, R6, RZ ;  /* 0x000000061a067210 */ /* 0x000fe40007f7e0ff */
[----:B------:R-:W-:-:S03]  /*32d0*/  PRMT R21, RZ, 0x7610, R21 ;  /* 0x00007610ff157816 */ /* 0x000fc60000000015 */
[----:B---3--:R-:W-:Y:S01]  /*32e0*/  IMAD.X R7, R24, 0x1, R7, P3 ;  /* 0x0000000118077824 */ /* 0x008fe200018e0607 */
[----:B------:R-:W-:-:S04]  /*32f0*/  PRMT R18, RZ, 0x7610, R18 ;  /* 0x00007610ff127816 */ /* 0x000fc80000000012 */
[----:B------:R0:W3:Y:S01]  /*3300*/  @!P0 LDG.E.U8 R21, desc[UR8][R6.64] ;  /* 0x0000000806158981 */ /* 0x0000e2000c1e1100 */
[----:B------:R-:W-:Y:S02]  /*3310*/  PRMT R17, RZ, 0x7610, R17 ;  /* 0x00007610ff117816 */ /* 0x000fe40000000011 */
[----:B------:R-:W-:-:S04]  /*3320*/  PRMT R19, RZ, 0x7610, R19 ;  /* 0x00007610ff137816 */ /* 0x000fc80000000013 */
[----:B------:R-:W3:Y:S01]  /*3330*/  @!P0 LDG.E.U8 R17, desc[UR8][R2.64] ;  /* 0x0000000802118981 */ /* 0x000ee2000c1e1100 */
[----:B0-----:R-:W-:-:S03]  /*3340*/  IADD3 R6, P3, PT, R26, R27, RZ ;  /* 0x0000001b1a067210 */ /* 0x001fc60007f7e0ff */
[----:B------:R-:W3:Y:S02]  /*3350*/  LDL R27, [R1+0x1c8] ;  /* 0x0001c800011b7983 */ /* 0x000ee40000100800 */
[----:B------:R-:W-:-:S05]  /*3360*/  IMAD.X R7, R24, 0x1, R28, P3 ;  /* 0x0000000118077824 */ /* 0x000fca00018e061c */
[----:B------:R0:W3:Y:S01]  /*3370*/  @!P0 LDG.E.U8 R19, desc[UR8][R6.64] ;  /* 0x0000000806138981 */ /* 0x0000e2000c1e1100 */
[----:B--2---:R-:W-:-:S05]  /*3380*/  IADD3 R4, P2, PT, R26, R5, RZ ;  /* 0x000000051a047210 */ /* 0x004fca0007f5e0ff */
[----:B------:R-:W-:Y:S02]  /*3390*/  IMAD.X R5, R24, 0x1, R25, P2 ;  /* 0x0000000118057824 */ /* 0x000fe400010e0619 */
[----:B------:R-:W2:Y:S04]  /*33a0*/  LDL R25, [R1+0x1d0] ;  /* 0x0001d00001197983 */ /* 0x000ea80000100800 */
[----:B------:R1:W-:Y:S04]  /*33b0*/  STL [R1+0x288], R28 ;  /* 0x0002881c01007387 */ /* 0x0003e80000100800 */
[----:B------:R0:W2:Y:S04]  /*33c0*/  @!P0 LDG.E.U8 R18, desc[UR8][R4.64] ;  /* 0x0000000804128981 */ /* 0x0000a8000c1e1100 */
[----:B-1----:R-:W0:Y:S04]  /*33d0*/  LDL.LU R28, [R1+0x1c0] ;  /* 0x0001c000011c7983 */ /* 0x002e280000300800 */
[----:B------:R-:W2:Y:S04]  /*33e0*/  LDL R5, [R1+0x1b8] ;  /* 0x0001b80001057983 */ /* 0x000ea80000100800 */
[----:B------:R-:W3:Y:S04]  /*33f0*/  LDL R3, [R1+0x1ac] ;  /* 0x0001ac0001037983 */ /* 0x000ee80000100800 */
[----:B----4-:R1:W-:Y:S04]  /*3400*/  STL [R1+0x294], R29 ;  /* 0x0002941d01007387 */ /* 0x0103e80000100800 */
[----:B------:R-:W4:Y:S01]  /*3410*/  LDL R7, [R1+0x1bc] ;  /* 0x0001bc0001077983 */ /* 0x000f220000100800 */
[----:B------:R-:W-:-:S02]  /*3420*/  PRMT R16, RZ, 0x7610, R16 ;  /* 0x00007610ff107816 */ /* 0x000fc40000000010 */
[C---:B0-----:R-:W-:Y:S02]  /*3430*/  IADD3 R6, P3, PT, R26.reuse, R28, RZ ;  /* 0x0000001c1a067210 */ /* 0x041fe40007f7e0ff */
[----:B--2---:R-:W-:Y:S02]  /*3440*/  IADD3 R4, P2, PT, R26, R5, RZ ;  /* 0x000000051a047210 */ /* 0x004fe40007f5e0ff */
[----:B------:R-:W2:Y:S04]  /*3450*/  LDL R5, [R1+0x1b4] ;  /* 0x0001b40001057983 */ /* 0x000ea80000100800 */
[----:B------:R0:W-:Y:S01]  /*3460*/  STL [R1+0x290], R28 ;  /* 0x0002901c01007387 */ /* 0x0001e20000100800 */
[----:B----4-:R-:W-:-:S05]  /*3470*/  IMAD.X R7, R24, 0x1, R7, P3 ;  /* 0x0000000118077824 */ /* 0x010fca00018e0607 */
[----:B------:R-:W4:Y:S04]  /*3480*/  @!P0 LDG.E.U8 R16, desc[UR8][R6.64] ;  /* 0x0000000806108981 */ /* 0x000f28000c1e1100 */
[----:B------:R-:W4:Y:S01]  /*3490*/  LDL R7, [R1+0x1d8] ;  /* 0x0001d80001077983 */ /* 0x000f220000100800 */
[----:B------:R-:W-:Y:S02]  /*34a0*/  IADD3 R2, P1, PT, R26, R29, RZ ;  /* 0x0000001d1a027210 */ /* 0x000fe40007f3e0ff */
[----:B------:R-:W-:Y:S01]  /*34b0*/  PRMT R14, RZ, 0x7610, R14 ;  /* 0x00007610ff0e7816 */ /* 0x000fe2000000000e */
[----:B-1----:R-:W4:Y:S01]  /*34c0*/  LDL R29, [R1+0x1c4] ;  /* 0x0001c400011d7983 */ /* 0x002f220000100800 */
[----:B------:R-:W-:Y:S01]  /*34d0*/  PRMT R15, RZ, 0x7610, R15 ;  /* 0x00007610ff0f7816 */ /* 0x000fe2000000000f */
[----:B---3--:R-:W-:-:S05]  /*34e0*/  IMAD.X R3, R24, 0x1, R3, P1 ;  /* 0x0000000118037824 */ /* 0x008fca00008e0603 */
[----:B------:R1:W3:Y:S02]  /*34f0*/  @!P0 LDG.E.U8 R14, desc[UR8][R2.64] ;  /* 0x00000008020e8981 */ /* 0x0002e4000c1e1100 */
[----:B-1----:R-:W-:Y:S02]  /*3500*/  IADD3 R2, P1, PT, R26, R27, RZ ;  /* 0x0000001b1a027210 */ /* 0x002fe40007f3e0ff */
[----:B------:R-:W3:Y:S01]  /*3510*/  LDL R27, [R1+0x180] ;  /* 0x00018000011b7983 */ /* 0x000ee20000100800 */
[----:B--2---:R-:W-:-:S05]  /*3520*/  IMAD.X R5, R24, 0x1, R5, P2 ;  /* 0x0000000118057824 */ /* 0x004fca00010e0605 */
[----:B------:R1:W2:Y:S02]  /*3530*/  @!P0 LDG.E.U8 R15, desc[UR8][R4.64] ;  /* 0x00000008040f8981 */ /* 0x0002a4000c1e1100 */
[C---:B-1----:R-:W-:Y:S02]  /*3540*/  IADD3 R4, P2, PT, R26.reuse, R25, RZ ;  /* 0x000000191a047210 */ /* 0x042fe40007f5e0ff */
[----:B------:R-:W2:Y:S04]  /*3550*/  LDL R5, [R1+0x1cc] ;  /* 0x0001cc0001057983 */ /* 0x000ea80000100800 */
[----:B------:R-:W3:Y:S04]  /*3560*/  LDL R25, [R1+0x17c] ;  /* 0x00017c0001197983 */ /* 0x000ee80000100800 */
[----:B0-----:R-:W3:Y:S01]  /*3570*/  LDL.LU R28, [R1+0x16c] ;  /* 0x00016c00011c7983 */ /* 0x001ee20000300800 */
[----:B----4-:R-:W-:-:S03]  /*3580*/  IADD3 R6, P3, PT, R26, R7, RZ ;  /* 0x000000071a067210 */ /* 0x010fc60007f7e0ff */
[----:B------:R-:W4:Y:S01]  /*3590*/  LDL R7, [R1+0x1d4] ;  /* 0x0001d40001077983 */ /* 0x000f220000100800 */
[----:B------:R-:W-:Y:S02]  /*35a0*/  PRMT R12, RZ, 0x7610, R12 ;  /* 0x00007610ff0c7816 */ /* 0x000fe4000000000c */
[----:B------:R-:W-:Y:S01]  /*35b0*/  PRMT R13, RZ, 0x7610, R13 ;  /* 0x00007610ff0d7816 */ /* 0x000fe2000000000d */
[C---:B------:R-:W-:Y:S02]  /*35c0*/  IMAD.X R3, R24.reuse, 0x1, R29, P1 ;  /* 0x0000000118037824 */ /* 0x040fe400008e061d */
[----:B------:R-:W3:Y:S01]  /*35d0*/  LDL.LU R29, [R1+0x15c] ;  /* 0x00015c00011d7983 */ /* 0x000ee20000300800 */
[----:B--2---:R-:W-:-:S05]  /*35e0*/  IMAD.X R5, R24, 0x1, R5, P2 ;  /* 0x0000000118057824 */ /* 0x004fca00010e0605 */
[----:B------:R-:W2:Y:S04]  /*35f0*/  @!P0 LDG.E.U8 R12, desc[UR8][R4.64] ;  /* 0x00000008040c8981 */ /* 0x000ea8000c1e1100 */
[----:B------:R-:W2:Y:S01]  /*3600*/  LDL R5, [R1+0x170] ;  /* 0x0001700001057983 */ /* 0x000ea20000100800 */
[----:B----4-:R-:W-:-:S05]  /*3610*/  IMAD.X R7, R24, 0x1, R7, P3 ;  /* 0x0000000118077824 */ /* 0x010fca00018e0607 */
[----:B------:R-:W4:Y:S04]  /*3620*/  @!P0 LDG.E.U8 R13, desc[UR8][R6.64] ;  /* 0x00000008060d8981 */ /* 0x000f28000c1e1100 */
[----:B------:R-:W4:Y:S01]  /*3630*/  LDL R7, [R1+0x160] ;  /* 0x0001600001077983 */ /* 0x000f220000100800 */
[----:B------:R-:W-:-:S06]  /*3640*/  PRMT R11, RZ, 0x7610, R11 ;  /* 0x00007610ff0b7816 */ /* 0x000fcc000000000b */
[----:B------:R3:W4:Y:S02]  /*3650*/  @!P0 LDG.E.U8 R11, desc[UR8][R2.64] ;  /* 0x00000008020b8981 */ /* 0x000724000c1e1100 */
[C---:B---3--:R-:W-:Y:S02]  /*3660*/  IADD3 R2, P3, PT, R26.reuse, R27, RZ ;  /* 0x0000001b1a027210 */ /* 0x048fe40007f7e0ff */
[----:B------:R-:W3:Y:S04]  /*3670*/  LDL R27, [R1+0xf0] ;  /* 0x0000f000011b7983 */ /* 0x000ee80000100800 */
[----:B------:R0:W-:Y:S01]  /*3680*/  STL [R1+0x2c8], R28 ;  /* 0x0002c81c01007387 */ /* 0x0001e20000100800 */
[----:B--2---:R-:W-:-:S05]  /*3690*/  IADD3 R4, P2, PT, R26, R5, RZ ;  /* 0x000000051a047210 */ /* 0x004fca0007f5e0ff */
[----:B------:R-:W-:Y:S02]  /*36a0*/  IMAD.X R5, R24, 0x1, R28, P2 ;  /* 0x0000000118057824 */ /* 0x000fe400010e061c */
[----:B0-----:R-:W2:Y:S04]  /*36b0*/  LDL R28, [R1+0x108] ;  /* 0x00010800011c7983 */ /* 0x001ea80000100800 */
[----:B------:R0:W-:Y:S01]  /*36c0*/  STL [R1+0x2cc], R29 ;  /* 0x0002cc1d01007387 */ /* 0x0001e20000100800 */
[----:B----4-:R-:W-:-:S05]  /*36d0*/  IADD3 R6, P1, PT, R26, R7, RZ ;  /* 0x000000071a067210 */ /* 0x010fca0007f3e0ff */
[C---:B------:R-:W-:Y:S02]  /*36e0*/  IMAD.X R7, R24.reuse, 0x1, R29, P1 ;  /* 0x0000000118077824 */ /* 0x040fe400008e061d */
[----:B0-----:R-:W4:Y:S01]  /*36f0*/  LDL R29, [R1+0x10c] ;  /* 0x00010c00011d7983 */ /* 0x001f220000100800 */
[----:B------:R-:W-:Y:S01]  /*3700*/  IMAD.X R3, R24, 0x1, R25, P3 ;  /* 0x0000000118037824 */ /* 0x000fe200018e0619 */
[----:B------:R-:W-:Y:S02]  /*3710*/  PRMT R9, RZ, 0x7610, R9 ;  /* 0x00007610ff097816 */ /* 0x000fe40000000009 */
[----:B------:R-:W-:Y:S02]  /*3720*/  PRMT R10, RZ, 0x7610, R10 ;  /* 0x00007610ff0a7816 */ /* 0x000fe4000000000a */
[----:B------:R-:W-:Y:S02]  /*3730*/  PRMT R8, RZ, 0x7610, R8 ;  /* 0x00007610ff087816 */ /* 0x000fe40000000008 */
[----:B------:R3:W2:Y:S04]  /*3740*/  @!P0 LDG.E.U8 R9, desc[UR8][R4.64] ;  /* 0x0000000804098981 */ /* 0x0006a8000c1e1100 */
[----:B------:R0:W2:Y:S04]  /*3750*/  @!P0 LDG.E.U8 R10, desc[UR8][R2.64] ;  /* 0x00000008020a8981 */ /* 0x0000a8000c1e1100 */
[----:B------:R1:W2:Y:S04]  /*3760*/  @!P0 LDG.E.U8 R8, desc[UR8][R6.64] ;  /* 0x0000000806088981 */ /* 0x0002a8000c1e1100 */
[----:B---3--:R-:W-:Y:S04]  /*3770*/  LDS.U8 R5, [R27+UR5+0x8] ;  /* 0x000008051b057984 */ /* 0x008fe80008000000 */
[----:B0-----:R-:W-:Y:S04]  /*3780*/  LDS.U8 R3, [R27+UR5] ;  /* 0x000000051b037984 */ /* 0x001fe80008000000 */
[----:B------:R-:W-:Y:S04]  /*3790*/  LDS.U8 R2, [R27+UR5+0x88] ;  /* 0x000088051b027984 */ /* 0x000fe80008000000 */
[----:B------:R-:W-:Y:S04]  /*37a0*/  LDS.U8 R4, [R27+UR5+0x80] ;  /* 0x000080051b047984 */ /* 0x000fe80008000000 */
[----:B-1----:R-:W-:Y:S04]  /*37b0*/  LDS.U8 R7, [R27+UR5+0x800] ;  /* 0x000800051b077984 */ /* 0x002fe80008000000 */
[----:B------:R-:W-:Y:S04]  /*37c0*/  LDS.U8 R6, [R27+UR5+0x888] ;  /* 0x000888051b067984 */ /* 0x000fe80008000000 */
[----:B----4-:R-:W0:Y:S04]  /*37d0*/  LDS.U8 R24, [R29+UR5+0x100] ;  /* 0x000100051d187984 */ /* 0x010e280008000000 */
[----:B------:R-:W1:Y:S04]  /*37e0*/  LDS.U8 R25, [R29+UR5+0x108] ;  /* 0x000108051d197984 */ /* 0x000e680008000000 */
[----:B------:R-:W-:Y:S04]  /*37f0*/  LDS.U8 R26, [R29+UR5+0x900] ;  /* 0x000900051d1a7984 */ /* 0x000fe80008000000 */
[----:B0-----:R-:W-:Y:S04]  /*3800*/  STL [R1+0x3c0], R24 ;  /* 0x0003c01801007387 */ /* 0x001fe80000100800 */
[----:B------:R-:W0:Y:S04]  /*3810*/  LDS.U8 R24, [R29+UR5+0x188] ;  /* 0x000188051d187984 */ /* 0x000e280008000000 */
[----:B-1----:R1:W-:Y:S04]  /*3820*/  STL [R1+0x3c4], R25 ;  /* 0x0003c41901007387 */ /* 0x0023e80000100800 */
[----:B0-----:R-:W-:Y:S04]  /*3830*/  STL [R1+0x1fc], R24 ;  /* 0x0001fc1801007387 */ /* 0x001fe80000100800 */
[----:B------:R-:W0:Y:S04]  /*3840*/  LDS.U8 R24, [R29+UR5+0x180] ;  /* 0x000180051d187984 */ /* 0x000e280008000000 */
[----:B-1----:R-:W3:Y:S04]  /*3850*/  LDL R25, [R1+0x104] ;  /* 0x0001040001197983 */ /* 0x002ee80000100800 */
[----:B0-----:R-:W-:Y:S04]  /*3860*/  STL [R1+0x200], R24 ;  /* 0x0002001801007387 */ /* 0x001fe80000100800 */
[----:B------:R-:W0:Y:S04]  /*3870*/  LDS.U8 R24, [R29+UR5+0x988] ;  /* 0x000988051d187984 */ /* 0x000e280008000000 */
[----:B------:R-:W-:Y:S04]  /*3880*/  STL [R1+0x3bc], R26 ;  /* 0x0003bc1a01007387 */ /* 0x000fe80000100800 */
[----:B------:R-:W1:Y:S04]  /*3890*/  LDS.U8 R26, [R27+UR5+0x808] ;  /* 0x000808051b1a7984 */ /* 0x000e680008000000 */
[----:B0-----:R-:W-:Y:S04]  /*38a0*/  STL [R1+0x204], R24 ;  /* 0x0002041801007387 */ /* 0x001fe80000100800 */
[----:B------:R-:W-:Y:S04]  /*38b0*/  LDS.U8 R24, [R27+UR5+0x880] ;  /* 0x000880051b187984 */ /* 0x000fe80008000000 */
[----:B------:R-:W0:Y:S04]  /*38c0*/  LDS.U8 R27, [R29+UR5+0x908] ;  /* 0x000908051d1b7984 */ /* 0x000e280008000000 */
[----:B-1----:R-:W-:Y:S04]  /*38d0*/  STL [R1+0x114], R26 ;  /* 0x0001141a01007387 */ /* 0x002fe80000100800 */
[----:B--2---:R-:W-:Y:S04]  /*38e0*/  LDS.U8 R26, [R28+UR5+0x88] ;  /* 0x000088051c1a7984 */ /* 0x004fe80008000000 */
[----:B0-----:R-:W-:Y:S04]  /*38f0*/  STL [R1+0x3b8], R27 ;  /* 0x0003b81b01007387 */ /* 0x001fe80000100800 */
[----:B------:R-:W-:Y:S04]  /*3900*/  STL [R1+0x110], R24 ;  /* 0x0001101801007387 */ /* 0x000fe80000100800 */
[----:B------:R-:W0:Y:S04]  /*3910*/  LDS.U8 R24, [R29+UR5+0x980] ;  /* 0x000980051d187984 */ /* 0x000e280008000000 */
[----:B------:R-:W1:Y:S04]  /*3920*/  LDS.U8 R27, [R28+UR5] ;  /* 0x000000051c1b7984 */ /* 0x000e680008000000 */
[----:B------:R-:W2:Y:S04]  /*3930*/  LDS.U8 R29, [R28+UR5+0x8] ;  /* 0x000008051c1d7984 */ /* 0x000ea80008000000 */
[----:B0-----:R0:W-:Y:S04]  /*3940*/  STL [R1+0x208], R24 ;  /* 0x0002081801007387 */ /* 0x0011e80000100800 */
[----:B0-----:R-:W4:Y:S04]  /*3950*/  LDL R24, [R1+0x100] ;  /* 0x0001000001187983 */ /* 0x001f280000100800 */
[----:B-1----:R-:W-:Y:S04]  /*3960*/  STL [R1+0x11c], R27 ;  /* 0x00011c1b01007387 */ /* 0x002fe80000100800 */
[----:B------:R-:W0:Y:S04]  /*3970*/  LDS.U8 R27, [R28+UR5+0x80] ;  /* 0x000080051c1b7984 */ /* 0x000e280008000000 */
[----:B------:R-:W-:Y:S04]  /*3980*/  STL [R1+0x118], R26 ;  /* 0x0001181a01007387 */ /* 0x000fe80000100800 */
[----:B------:R-:W1:Y:S04]  /*3990*/  LDS.U8 R26, [R28+UR5+0x800] ;  /* 0x000800051c1a7984 */ /* 0x000e680008000000 */
[----:B--2---:R-:W-:Y:S04]  /*39a0*/  STL [R1+0x124], R29 ;  /* 0x0001241d01007387 */ /* 0x004fe80000100800 */
[----:B------:R-:W2:Y:S04]  /*39b0*/  LDS.U8 R29, [R28+UR5+0x888] ;  /* 0x000888051c1d7984 */ /* 0x000ea80008000000 */
[----:B0-----:R-:W-:Y:S04]  /*39c0*/  STL [R1+0x120], R27 ;  /* 0x0001201b01007387 */ /* 0x001fe80000100800 */
[----:B------:R-:W0:Y:S04]  /*39d0*/  LDS.U8 R27, [R28+UR5+0x808] ;  /* 0x000808051c1b7984 */ /* 0x000e280008000000 */
[----:B-1----:R-:W-:Y:S04]  /*39e0*/  STL [R1+0x12c], R26 ;  /* 0x00012c1a01007387 */ /* 0x002fe80000100800 */
[----:B------:R-:W1:Y:S04]  /*39f0*/  LDS.U8 R26, [R28+UR5+0x880] ;  /* 0x000880051c1a7984 */ /* 0x000e680008000000 */
[----:B--2---:R-:W-:Y:S04]  /*3a00*/  STL [R1+0x128], R29 ;  /* 0x0001281d01007387 */ /* 0x004fe80000100800 */
[----:B0-----:R-:W-:Y:S04]  /*3a10*/  STL [R1+0x138], R27 ;  /* 0x0001381b01007387 */ /* 0x001fe80000100800 */
[----:B---3--:R-:W0:Y:S04]  /*3a20*/  LDS.U8 R28, [R25+UR5+0x100] ;  /* 0x00010005191c7984 */ /* 0x008e280008000000 */
[----:B------:R-:W2:Y:S04]  /*3a30*/  LDS.U8 R27, [R25+UR5+0x188] ;  /* 0x00018805191b7984 */ /* 0x000ea80008000000 */
[----:B-1----:R1:W-:Y:S04]  /*3a40*/  STL [R1+0x134], R26 ;  /* 0x0001341a01007387 */ /* 0x0023e80000100800 */
[----:B------:R-:W-:Y:S04]  /*3a50*/  LDS.U8 R29, [R25+UR5+0x900] ;  /* 0x00090005191d7984 */ /* 0x000fe80008000000 */
[----:B-1----:R-:W3:Y:S04]  /*3a60*/  LDL R26, [R1+0xfc] ;  /* 0x0000fc00011a7983 */ /* 0x002ee80000100800 */
[----:B0-----:R-:W-:Y:S04]  /*3a70*/  STL [R1+0x210], R28 ;  /* 0x0002101c01007387 */ /* 0x001fe80000100800 */
[----:B------:R-:W0:Y:S04]  /*3a80*/  LDS.U8 R28, [R25+UR5+0x108] ;  /* 0x00010805191c7984 */ /* 0x000e280008000000 */
[----:B--2---:R-:W-:Y:S04]  /*3a90*/  STL [R1+0x20c], R27 ;  /* 0x00020c1b01007387 */ /* 0x004fe80000100800 */
[----:B------:R-:W1:Y:S04]  /*3aa0*/  LDS.U8 R27, [R25+UR5+0x180] ;  /* 0x00018005191b7984 */ /* 0x000e680008000000 */
[----:B0-----:R-:W-:Y:S04]  /*3ab0*/  STL [R1+0x218], R28 ;  /* 0x0002181c01007387 */ /* 0x001fe80000100800 */
[----:B------:R-:W0:Y:S04]  /*3ac0*/  LDS.U8 R28, [R25+UR5+0x988] ;  /* 0x00098805191c7984 */ /* 0x000e280008000000 */
[----:B-1----:R-:W-:Y:S04]  /*3ad0*/  STL [R1+0x214], R27 ;  /* 0x0002141b01007387 */ /* 0x002fe80000100800 */
[----:B------:R-:W1:Y:S04]  /*3ae0*/  LDS.U8 R27, [R25+UR5+0x908] ;  /* 0x00090805191b7984 */ /* 0x000e680008000000 */
[----:B------:R-:W2:Y:S04]  /*3af0*/  LDS.U8 R25, [R25+UR5+0x980] ;  /* 0x0009800519197984 */ /* 0x000ea80008000000 */
[----:B------:R-:W-:Y:S04]  /*3b00*/  STL [R1+0x220], R29 ;  /* 0x0002201d01007387 */ /* 0x000fe80000100800 */
[----:B0-----:R-:W-:Y:S04]  /*3b10*/  STL [R1+0x21c], R28 ;  /* 0x00021c1c01007387 */ /* 0x001fe80000100800 */
[----:B-1----:R-:W-:Y:S04]  /*3b20*/  STL [R1+0x228], R27 ;  /* 0x0002281b01007387 */ /* 0x002fe80000100800 */
[----:B--2---:R0:W-:Y:S04]  /*3b30*/  STL [R1+0x224], R25 ;  /* 0x0002241901007387 */ /* 0x0041e80000100800 */
[----:B0-----:R-:W2:Y:S04]  /*3b40*/  LDL R25, [R1+0xf8] ;  /* 0x0000f80001197983 */ /* 0x001ea80000100800 */
[----:B----4-:R-:W0:Y:S04]  /*3b50*/  LDS.U8 R28, [R24+UR5] ;  /* 0x00000005181c7984 */ /* 0x010e280008000000 */
[----:B------:R-:W1:Y:S04]  /*3b60*/  LDS.U8 R27, [R24+UR5+0x88] ;  /* 0x00008805181b7984 */ /* 0x000e680008000000 */
[----:B------:R-:W-:Y:S04]  /*3b70*/  LDS.U8 R29, [R24+UR5+0x80] ;  /* 0x00008005181d7984 */ /* 0x000fe80008000000 */
[----:B0-----:R-:W-:Y:S04]  /*3b80*/  STL [R1+0x140], R28 ;  /* 0x0001401c01007387 */ /* 0x001fe80000100800 */
[----:B------:R-:W0:Y:S04]  /*3b90*/  LDS.U8 R28, [R24+UR5+0x8] ;  /* 0x00000805181c7984 */ /* 0x000e280008000000 */
[----:B-1----:R-:W-:Y:S04]  /*3ba0*/  STL [R1+0x13c], R27 ;  /* 0x00013c1b01007387 */ /* 0x002fe80000100800 */
[----:B------:R-:W1:Y:S04]  /*3bb0*/  LDS.U8 R27, [R24+UR5+0x800] ;  /* 0x00080005181b7984 */ /* 0x000e680008000000 */
[----:B0-----:R-:W-:Y:S04]  /*3bc0*/  STL [R1+0x148], R28 ;  /* 0x0001481c01007387 */ /* 0x001fe80000100800 */
[----:B------:R-:W0:Y:S04]  /*3bd0*/  LDS.U8 R28, [R24+UR5+0x888] ;  /* 0x00088805181c7984 */ /* 0x000e280008000000 */
[----:B------:R-:W-:Y:S04]  /*3be0*/  STL [R1+0x144], R29 ;  /* 0x0001441d01007387 */ /* 0x000fe80000100800 */
[----:B------:R-:W4:Y:S04]  /*3bf0*/  LDS.U8 R29, [R24+UR5+0x808] ;  /* 0x00080805181d7984 */ /* 0x000f280008000000 */
[----:B-1----:R-:W-:Y:S04]  /*3c00*/  STL [R1+0x150], R27 ;  /* 0x0001501b01007387 */ /* 0x002fe80000100800 */
[----:B------:R1:W1:Y:S04]  /*3c10*/  LDS.U8 R27, [R24+UR5+0x880] ;  /* 0x00088005181b7984 */ /* 0x0002680008000000 */
[----:B0-----:R-:W-:Y:S04]  /*3c20*/  STL [R1+0x14c], R28 ;  /* 0x00014c1c01007387 */ /* 0x001fe80000100800 */
[----:B---3--:R-:W0:Y:S04]  /*3c30*/  LDS.U8 R28, [R26+UR5+0x100] ;  /* 0x000100051a1c7984 */ /* 0x008e280008000000 */
[----:B----4-:R-:W-:Y:S04]  /*3c40*/  STL [R1+0x158], R29 ;  /* 0x0001581d01007387 */ /* 0x010fe80000100800 */
[----:B-1----:R-:W3:Y:S04]  /*3c50*/  LDL R24, [R1+0xf4] ;  /* 0x0000f40001187983 */ /* 0x002ee80000100800 */
[----:B------:R-:W-:Y:S04]  /*3c60*/  STL [R1+0x154], R27 ;  /* 0x0001541b01007387 */ /* 0x000fe80000100800 */
[----:B------:R-:W1:Y:S04]  /*3c70*/  LDS.U8 R27, [R26+UR5+0x188] ;  /* 0x000188051a1b7984 */ /* 0x000e680008000000 */
[----:B------:R-:W4:Y:S04]  /*3c80*/  LDS.U8 R29, [R26+UR5+0x108] ;  /* 0x000108051a1d7984 */ /* 0x000f280008000000 */
[----:B0-----:R-:W-:Y:S04]  /*3c90*/  STL [R1+0x230], R28 ;  /* 0x0002301c01007387 */ /* 0x001fe80000100800 */
[----:B------:R-:W0:Y:S04]  /*3ca0*/  LDS.U8 R28, [R26+UR5+0x180] ;  /* 0x000180051a1c7984 */ /* 0x000e280008000000 */
[----:B-1----:R-:W-:Y:S04]  /*3cb0*/  STL [R1+0x22c], R27 ;  /* 0x00022c1b01007387 */ /* 0x002fe80000100800 */
[----:B------:R-:W1:Y:S04]  /*3cc0*/  LDS.U8 R27, [R26+UR5+0x900] ;  /* 0x000900051a1b7984 */ /* 0x000e680008000000 */
[----:B----4-:R-:W-:Y:S04]  /*3cd0*/  STL [R1+0x238], R29 ;  /* 0x0002381d01007387 */ /* 0x010fe80000100800 */
[----:B------:R-:W4:Y:S04]  /*3ce0*/  LDS.U8 R29, [R26+UR5+0x988] ;  /* 0x000988051a1d7984 */ /* 0x000f280008000000 */
[----:B0-----:R-:W-:Y:S04]  /*3cf0*/  STL [R1+0x234], R28 ;  /* 0x0002341c01007387 */ /* 0x001fe80000100800 */
[----:B------:R-:W0:Y:S04]  /*3d00*/  LDS.U8 R28, [R26+UR5+0x908] ;  /* 0x000908051a1c7984 */ /* 0x000e280008000000 */
[----:B-1----:R-:W-:Y:S04]  /*3d10*/  STL [R1+0x240], R27 ;  /* 0x0002401b01007387 */ /* 0x002fe80000100800 */
[----:B------:R-:W1:Y:S04]  /*3d20*/  LDS.U8 R27, [R26+UR5+0x980] ;  /* 0x000980051a1b7984 */ /* 0x000e680008000000 */
[----:B--2---:R-:W2:Y:S04]  /*3d30*/  LDS.U8 R26, [R25+UR5] ;  /* 0x00000005191a7984 */ /* 0x004ea80008000000 */
[----:B----4-:R-:W-:Y:S04]  /*3d40*/  STL [R1+0x23c], R29 ;  /* 0x00023c1d01007387 */ /* 0x010fe80000100800 */
[----:B0-----:R-:W-:Y:S04]  /*3d50*/  STL [R1+0x248], R28 ;  /* 0x0002481c01007387 */ /* 0x001fe80000100800 */
[----:B------:R-:W0:Y:S04]  /*3d60*/  LDS.U8 R28, [R25+UR5+0x88] ;  /* 0x00008805191c7984 */ /* 0x000e280008000000 */
[----:B-1----:R-:W-:Y:S04]  /*3d70*/  STL [R1+0x244], R27 ;  /* 0x0002441b01007387 */ /* 0x002fe80000100800 */
        /* <DEDUP_REMOVED lines=8> */
[----:B------:R-:W2:Y:S04]  /*3e00*/  LDS.U8 R26, [R25+UR5+0x808] ;  /* 0x00080805191a7984 */ /* 0x000ea80008000000 */
[----:B------:R-:W4:Y:S04]  /*3e10*/  LDS.U8 R25, [R25+UR5+0x880] ;  /* 0x0008800519197984 */ /* 0x000f280008000000 */
[----:B0-----:R-:W-:Y:S04]  /*3e20*/  STL [R1+0x1f0], R28 ;  /* 0x0001f01c01007387 */ /* 0x001fe80000100800 */
[----:B-1----:R-:W-:Y:S04]  /*3e30*/  STL [R1+0x1ec], R27 ;  /* 0x0001ec1b01007387 */ /* 0x002fe80000100800 */
[----:B--2---:R-:W-:Y:S04]  /*3e40*/  STL [R1+0x1f8], R26 ;  /* 0x0001f81a01007387 */ /* 0x004fe80000100800 */
[----:B----4-:R-:W-:Y:S04]  /*3e50*/  STL [R1+0x1f4], R25 ;  /* 0x0001f41901007387 */ /* 0x010fe80000100800 */
[----:B---3--:R-:W0:Y:S04]  /*3e60*/  LDS.U8 R27, [R24+UR5+0x100] ;  /* 0x00010005181b7984 */ /* 0x008e280008000000 */
[----:B------:R-:W1:Y:S04]  /*3e70*/  LDS.U8 R26, [R24+UR5+0x188] ;  /* 0x00018805181a7984 */ /* 0x000e680008000000 */
[----:B------:R-:W2:Y:S04]  /*3e80*/  LDS.U8 R25, [R24+UR5+0x108] ;  /* 0x0001080518197984 */ /* 0x000ea80008000000 */
[----:B------:R-:W-:Y:S04]  /*3e90*/  LDS.U8 R29, [R24+UR5+0x908] ;  /* 0x00090805181d7984 */ /* 0x000fe80008000000 */
[----:B------:R-:W-:Y:S04]  /*3ea0*/  LDS.U8 R28, [R24+UR5+0x980] ;  /* 0x00098005181c7984 */ /* 0x000fe80008000000 */
[----:B0-----:R-:W-:Y:S04]  /*3eb0*/  STL [R1+0x250], R27 ;  /* 0x0002501b01007387 */ /* 0x001fe80000100800 */
[----:B------:R-:W0:Y:S04]  /*3ec0*/  LDS.U8 R27, [R24+UR5+0x180] ;  /* 0x00018005181b7984 */ /* 0x000e280008000000 */
[----:B-1----:R-:W-:Y:S04]  /*3ed0*/  STL [R1+0x24c], R26 ;  /* 0x00024c1a01007387 */ /* 0x002fe80000100800 */
[----:B------:R-:W1:Y:S04]  /*3ee0*/  LDS.U8 R26, [R24+UR5+0x900] ;  /* 0x00090005181a7984 */ /* 0x000e680008000000 */
[----:B--2---:R-:W-:Y:S04]  /*3ef0*/  STL [R1+0x258], R25 ;  /* 0x0002581901007387 */ /* 0x004fe80000100800 */
[----:B------:R-:W2:Y:S01]  /*3f00*/  LDS.U8 R25, [R24+UR5+0x988] ;  /* 0x0009880518197984 */ /* 0x000ea20008000000 */
[----:B------:R-:W-:Y:S06]  /*3f10*/  BAR.SYNC.DEFER_BLOCKING 0x0 ;  /* 0x0000000000007b1d */ /* 0x000fec0000010000 */
[----:B0-----:R-:W-:Y:S04]  /*3f20*/  STL [R1+0x254], R27 ;  /* 0x0002541b01007387 */ /* 0x001fe80000100800 */
[----:B-1----:R-:W-:Y:S04]  /*3f30*/  STL [R1+0x260], R26 ;  /* 0x0002601a01007387 */ /* 0x002fe80000100800 */
[----:B------:R0:W-:Y:S04]  /*3f40*/  STL [R1+0x310], R29 ;  /* 0x0003101d01007387 */ /* 0x0001e80000100800 */
[----:B--2---:R1:W-:Y:S04]  /*3f50*/  STL [R1+0x25c], R25 ;  /* 0x00025c1901007387 */ /* 0x0043e80000100800 */
[----:B0-----:R-:W2:Y:S04]  /*3f60*/  LDL.LU R29, [R1+0x110] ;  /* 0x00011000011d7983 */ /* 0x001ea80000300800 */
[----:B-1----:R-:W3:Y:S04]  /*3f70*/  LDL.LU.64 R24, [R1+0x10] ;  /* 0x0000100001187983 */ /* 0x002ee80000300a00 */
[----:B------:R-:W3:Y:S04]  /*3f80*/  LDL.LU.64 R26, [R1+0x18] ;  /* 0x00001800011a7983 */ /* 0x000ee80000300a00 */
[----:B------:R0:W-:Y:S04]  /*3f90*/  STL [R1+0x314], R28 ;  /* 0x0003141c01007387 */ /* 0x0001e80000100800 */
[----:B-----5:R1:W-:Y:S04]  /*3fa0*/  STS.U8 [R0+UR5+0x400], R11 ;  /* 0x0004000b00007988 */ /* 0x0203e80008000005 */
[----:B0-----:R-:W2:Y:S04]  /*3fb0*/  LDL.LU R28, [R1+0x114] ;  /* 0x00011400011c7983 */ /* 0x001ea80000300800 */
[----:B-1----:R-:W4:Y:S04]  /*3fc0*/  LDL R11, [R1+0x264] ;  /* 0x00026400010b7983 */ /* 0x002f280000100800 */
[----:B------:R-:W-:Y:S04]  /*3fd0*/  STS.U8 [R0+UR5], R13 ;  /* 0x0000000d00007988 */ /* 0x000fe80008000005 */
[----:B------:R-:W-:Y:S04]  /*3fe0*/  STS.U8 [R0+UR5+0x200], R12 ;  /* 0x0002000c00007988 */ /* 0x000fe80008000005 */
[----:B------:R0:W-:Y:S04]  /*3ff0*/  STS.U8 [R0+UR5+0x600], R16 ;  /* 0x0006001000007988 */ /* 0x0001e80008000005 */
[----:B------:R-:W-:Y:S04]  /*4000*/  STS.U8 [R0+UR5+0x800], R15 ;  /* 0x0008000f00007988 */ /* 0x000fe80008000005 */
[----:B------:R-:W-:Y:S04]  /*4010*/  STS.U8 [R0+UR5+0xa00], R14 ;  /* 0x000a000e00007988 */ /* 0x000fe80008000005 */
[----:B------:R-:W-:Y:S04]  /*4020*/  STS.U8 [R0+UR5+0xc00], R19 ;  /* 0x000c001300007988 */ /* 0x000fe80008000005 */
[----:B------:R-:W-:Y:S04]  /*4030*/  STS.U8 [R0+UR5+0xe00], R18 ;  /* 0x000e001200007988 */ /* 0x000fe80008000005 */
[----:B------:R1:W-:Y:S04]  /*4040*/  STS.U8 [R0+UR5+0x1000], R17 ;  /* 0x0010001100007988 */ /* 0x0003e80008000005 */
[----:B------:R-:W-:Y:S04]  /*4050*/  STS.U8 [R0+UR5+0x1200], R21 ;  /* 0x0012001500007988 */ /* 0x000fe80008000005 */
[----:B------:R-:W-:Y:S04]  /*4060*/  STS.U8 [R0+UR5+0x1400], R20 ;  /* 0x0014001400007988 */ /* 0x000fe80008000005 */
[----:B------:R-:W-:Y:S04]  /*4070*/  STS.U8 [R0+UR5+0x1600], R10 ;  /* 0x0016000a00007988 */ /* 0x000fe80008000005 */
[----:B------:R-:W-:Y:S04]  /*4080*/  STS.U8 [R0+UR5+0x1800], R23 ;  /* 0x0018001700007988 */ /* 0x000fe80008000005 */
[----:B------:R-:W-:Y:S04]  /*4090*/  STS.U8 [R0+UR5+0x1a00], R9 ;  /* 0x001a000900007988 */ /* 0x000fe80008000005 */
[----:B------:R-:W-:Y:S04]  /*40a0*/  STS.U8 [R0+UR5+0x1c00], R22 ;  /* 0x001c001600007988 */ /* 0x000fe80008000005 */
[----:B------:R-:W-:Y:S01]  /*40b0*/  STS.U8 [R0+UR5+0x1e00], R8 ;  /* 0x001e000800007988 */ /* 0x000fe20008000005 */
[----:B------:R-:W-:Y:S01]  /*40c0*/  BAR.SYNC.DEFER_BLOCKING 0x0 ;  /* 0x0000000000007b1d */ /* 0x000fe20000010000 */
[----:B0-----:R-:W-:-:S02]  /*40d0*/  IMAD R16, R2, 0x100, R3 ;  /* 0x0000010002107824 */ /* 0x001fc400078e0203 */
[----:B-1----:R-:W-:Y:S02]  /*40e0*/  IMAD R17, R4, 0x100, R5 ;  /* 0x0000010004117824 */ /* 0x002fe400078e0205 */
[----:B------:R-:W-:Y:S01]  /*40f0*/  IMAD R18, R6, 0x100, R7 ;  /* 0x0000010006127824 */ /* 0x000fe200078e0207 */
[----:B------:R-:W-:Y:S02]  /*4100*/  F2FP.F16.E4M3.UNPACK_B R16, R16 ;  /* 0x00000010ff10723e */ /* 0x000fe400020006ff */
[----:B------:R-:W-:Y:S02]  /*4110*/  F2FP.F16.E4M3.UNPACK_B R17, R17 ;  /* 0x00000011ff11723e */ /* 0x000fe400020006ff */
[----:B------:R-:W-:Y:S01]  /*4120*/  F2FP.F16.E4M3.UNPACK_B R18, R18 ;  /* 0x00000012ff12723e */ /* 0x000fe200020006ff */
[----:B------:R-:W-:Y:S04]  /*4130*/  STL [R1+0x318], R0 ;  /* 0x0003180001007387 */ /* 0x000fe80000100800 */
[----:B----4-:R-:W0:Y:S04]  /*4140*/  LDSM.16.M88.4 R12, [R11] ;  /* 0x000000000b0c783b */ /* 0x010e280000000200 */
[----:B------:R-:W1:Y:S01]  /*4150*/  LDSM.16.M88.4 R8, [R11+0x1000] ;  /* 0x001000000b08783b */ /* 0x000e620000000200 */
[----:B--2---:R-:W-:-:S05]  /*4160*/  IMAD R19, R29, 0x100, R28 ;  /* 0x000001001d137824 */ /* 0x004fca00078e021c */
[----:B------:R-:W-:Y:S02]  /*4170*/  F2FP.F16.E4M3.UNPACK_B R19, R19 ;  /* 0x00000013ff13723e */ /* 0x000fe400020006ff */
[----:B0-----:R-:W-:Y:S02]  /*4180*/  F2FP.F16.E4M3.UNPACK_B R20, R12 ;  /* 0x0000000cff14723e */ /* 0x001fe400020006ff */
[----:B------:R-:W-:-:S07]  /*4190*/  F2FP.F16.E4M3.UNPACK_B R21, R13 ;  /* 0x0000000dff15723e */ /* 0x000fce00020006ff */
[----:B---3--:R-:W-:Y:S01]  /*41a0*/  HMMA.16816.F32 R4, R16, R20, R24 ;  /* 0x000000141004723c */ /* 0x008fe20000001818 */
[----:B-1----:R-:W-:Y:S04]  /*41b0*/  STL.64 [R1+0x470], R10 ;  /* 0x0004700a01007387 */ /* 0x002fe80000100a00 */
[----:B------:R0:W-:Y:S04]  /*41c0*/  STL.64 [R1+0x468], R8 ;  /* 0x0004680801007387 */ /* 0x0001e80000100a00 */
[----:B0-----:R-:W2:Y:S04]  /*41d0*/  LDL.LU.64 R8, [R1+0x30] ;  /* 0x0000300001087983 */ /* 0x001ea80000300a00 */
[----:B------:R-:W2:Y:S04]  /*41e0*/  LDL.LU.64 R10, [R1+0x38] ;  /* 0x00003800010a7983 */ /* 0x000ea80000300a00 */
[----:B------:R-:W-:Y:S04]  /*41f0*/  STL [R1+0x3b0], R12 ;  /* 0x0003b00c01007387 */ /* 0x000fe80000100800 */
[----:B------:R-:W-:Y:S04]  /*4200*/  STL [R1+0x3b4], R13 ;  /* 0x0003b40d01007387 */ /* 0x000fe80000100800 */
[----:B------:R-:W3:Y:S04]  /*4210*/  LDL.LU R0, [R1+0x120] ;  /* 0x0001200001007983 */ /* 0x000ee80000300800 */
[----:B------:R-:W4:Y:S04]  /*4220*/  LDL.LU R22, [R1+0x12c] ;  /* 0x00012c0001167983 */ /* 0x000f280000300800 */
[----:B------:R-:W-:Y:S04]  /*4230*/  STL.64 [R1+0x10], R4 ;  /* 0x0000100401007387 */ /* 0x000fe80000100a00 */
[----:B------:R0:W-:Y:S04]  /*4240*/  STL.64 [R1+0x18], R6 ;  /* 0x0000180601007387 */ /* 0x0001e80000100a00 */
[----:B------:R-:W4:Y:S01]  /*4250*/  LDL.LU R23, [R1+0x128] ;  /* 0x0001280001177983 */ /* 0x000f220000300800 */
[----:B0-----:R-:W-:-:S02]  /*4260*/  F2FP.F16.E4M3.UNPACK_B R6, R14 ;  /* 0x0000000eff06723e */ /* 0x001fc400020006ff */
[----:B------:R-:W-:-:S07]  /*4270*/  F2FP.F16.E4M3.UNPACK_B R7, R15 ;  /* 0x0000000fff07723e */ /* 0x000fce00020006ff */
[----:B--2---:R-:W-:-:S15]  /*4280*/  HMMA.16816.F32 R8, R16, R6, R8 ;  /* 0x000000061008723c */ /* 0x004fde0000001808 */
[----:B------:R-:W-:-:S04]  /*4290*/  NOP ;  /* 0x0000000000007918 */ /* 0x000fc80000000000 */
[----:B------:R-:W-:Y:S02]  /*42a0*/  IMAD.MOV.U32 R13, RZ, RZ, R10 ;  /* 0x000000ffff0d7224 */ /* 0x000fe400078e000a */
[----:B------:R-:W-:Y:S01]  /*42b0*/  IMAD.MOV.U32 R12, RZ, RZ, R11 ;  /* 0x000000ffff0c7224 */ /* 0x000fe200078e000b */
[----:B----4-:R-:W-:Y:S04]  /*42c0*/  STL.64 [R1+0x460], R22 ;  /* 0x0004601601007387 */ /* 0x010fe80000100a00 */
[----:B------:R0:W-:Y:S01]  /*42d0*/  STL.64 [R1+0x458], R20 ;  /* 0x0004581401007387 */ /* 0x0001e20000100a00 */
[----:B------:R-:W-:Y:S02]  /*42e0*/  IMAD.MOV.U32 R26, RZ, RZ, R8 ;  /* 0x000000ffff1a7224 */ /* 0x000fe400078e0008 */
[----:B------:R-:W-:Y:S01]  /*42f0*/  IMAD.MOV.U32 R27, RZ, RZ, R9 ;  /* 0x000000ffff1b7224 */ /* 0x000fe200078e0009 */
[----:B0-----:R-:W2:Y:S04]  /*4300*/  LDL.LU.64 R20, [R1+0xe0] ;  /* 0x0000e00001147983 */ /* 0x001ea80000300a00 */
[----:B------:R-:W2:Y:S04]  /*4310*/  LDL.LU.64 R22, [R1+0xe8] ;  /* 0x0000e80001167983 */ /* 0x000ea80000300a00 */
[----:B------:R-:W4:Y:S04]  /*4320*/  LDL.LU R28, [R1+0x138] ;  /* 0x00013800011c7983 */ /* 0x000f280000300800 */
[----:B------:R-:W4:Y:S04]  /*4330*/  LDL.LU R29, [R1+0x134] ;  /* 0x00013400011d7983 */ /* 0x000f280000300800 */
[----:B------:R-:W-:Y:S04]  /*4340*/  STL [R1+0x3c8], R14 ;  /* 0x0003c80e01007387 */ /* 0x000fe80000100800 */
[----:B------:R0:W-:Y:S04]  /*4350*/  STL [R1+0x3cc], R15 ;  /* 0x0003cc0f01007387 */ /* 0x0001e80000100800 */
[----:B------:R-:W2:Y:S04]  /*4360*/  LDL.LU.64 R10, [R1+0x470] ;  /* 0x00047000010a7983 */ /* 0x000ea80000300a00 */
[----:B------:R-:W2:Y:S02]  /*4370*/  LDL.LU.64 R8, [R1+0x468] ;  /* 0x0004680001087983 */ /* 0x000ea40000300a00 */
[----:B--2---:R-:W-:-:S02]  /*4380*/  F2FP.F16.E4M3.UNPACK_B R4, R8 ;  /* 0x00000008ff04723e */ /* 0x004fc400020006ff */
[----:B------:R-:W-:-:S07]  /*4390*/  F2FP.F16.E4M3.UNPACK_B R5, R9 ;  /* 0x00000009ff05723e */ /* 0x000fce00020006ff */
[----:B------:R-:W-:-:S15]  /*43a0*/  HMMA.16816.F32 R20, R16, R4, R20 ;  /* 0x000000041014723c */ /* 0x000fde0000001814 */
[----:B------:R-:W-:-:S04]  /*43b0*/  NOP ;  /* 0x0000000000007918 */ /* 0x000fc80000000000 */
[----:B------:R-:W-:Y:S02]  /*43c0*/  IMAD.MOV.U32 R25, RZ, RZ, R22 ;  /* 0x000000ffff197224 */ /* 0x000fe400078e0016 */
[----:B------:R-:W-:Y:S02]  /*43d0*/  IMAD.MOV.U32 R24, RZ, RZ, R23 ;  /* 0x000000ffff187224 */ /* 0x000fe400078e0017 */
[----:B0-----:R-:W-:Y:S01]  /*43e0*/  IMAD.MOV.U32 R15, RZ, RZ, R20 ;  /* 0x000000ffff0f7224 */ /* 0x001fe200078e0014 */
[----:B------:R-:W2:Y:S01]  /*43f0*/  LDL.LU.64 R22, [R1+0x460] ;  /* 0x0004600001167983 */ /* 0x000ea20000300a00 */
[----:B------:R-:W-:-:S03]  /*4400*/  IMAD.MOV.U32 R14, RZ, RZ, R21 ;  /* 0x000000ffff0e7224 */ /* 0x000fc600078e0015 */
[----:B------:R-:W2:Y:S04]  /*4410*/  LDL.LU.64 R20, [R1+0x458] ;  /* 0x0004580001147983 */ /* 0x000ea80000300a00 */
[----:B------:R-:W-:Y:S04]  /*4420*/  STL.64 [R1+0x3e8], R26 ;  /* 0x0003e81a01007387 */ /* 0x000fe80000100a00 */
[----:B------:R0:W-:Y:S04]  /*4430*/  STL.64 [R1+0x3e0], R24 ;  /* 0x0003e01801007387 */ /* 0x0001e80000100a00 */
[----:B0-----:R-:W2:Y:S04]  /*4440*/  LDL.LU.64 R24, [R1+0x70] ;  /* 0x0000700001187983 */ /* 0x001ea80000300a00 */
[----:B------:R-:W2:Y:S01]  /*4450*/  LDL.LU.64 R26, [R1+0x78] ;  /* 0x00007800011a7983 */ /* 0x000ea20000300a00 */
[----:B------:R-:W-:-:S02]  /*4460*/  F2FP.F16.E4M3.UNPACK_B R2, R10 ;  /* 0x0000000aff02723e */ /* 0x000fc400020006ff */
[----:B------:R-:W-:Y:S01]  /*4470*/  F2FP.F16.E4M3.UNPACK_B R3, R11 ;  /* 0x0000000bff03723e */ /* 0x000fe200020006ff */
[----:B------:R0:W-:Y:S04]  /*4480*/  STL.64 [R1+0x3d8], R14 ;  /* 0x0003d80e01007387 */ /* 0x0001e80000100a00 */
[----:B0-----:R-:W3:Y:S04]  /*4490*/  LDL.LU R14, [R1+0x118] ;  /* 0x00011800010e7983 */ /* 0x001ee80000300800 */
[----:B------:R-:W3:Y:S04]  /*44a0*/  LDL.LU R15, [R1+0x124] ;  /* 0x00012400010f7983 */ /* 0x000ee80000300800 */
[----:B------:R0:W-:Y:S04]  /*44b0*/  STL.64 [R1+0x3d0], R12 ;  /* 0x0003d00c01007387 */ /* 0x0001e80000100a00 */
[----:B0-----:R-:W3:Y:S04]  /*44c0*/  LDL.LU R13, [R1+0x11c] ;  /* 0x00011c00010d7983 */ /* 0x001ee80000300800 */
[----:B------:R0:W-:Y:S04]  /*44d0*/  STL.64 [R1+0x398], R10 ;  /* 0x0003980a01007387 */ /* 0x0001e80000100a00 */
[----:B------:R1:W-:Y:S01]  /*44e0*/  STL.64 [R1+0x390], R8 ;  /* 0x0003900801007387 */ /* 0x0003e20000100a00 */
[----:B--2---:R-:W-:Y:S03]  /*44f0*/  HMMA.16816.F32 R16, R16, R2, R24 ;  /* 0x000000021010723c */ /* 0x004fe60000001818 */
[----:B------:R-:W2:Y:S04]  /*4500*/  LDL.LU.64 R24, [R1+0xd0] ;  /* 0x0000d00001187983 */ /* 0x000ea80000300a00 */
[----:B------:R-:W2:Y:S04]  /*4510*/  LDL.LU.64 R26, [R1+0xd8] ;  /* 0x0000d800011a7983 */ /* 0x000ea80000300a00 */
[----:B------:R1:W-:Y:S08]  /*4520*/  STL [R1+0x440], R3 ;  /* 0x0004400301007387 */ /* 0x0003f00000100800 */
[----:B0-----:R-:W-:-:S02]  /*4530*/  IMAD.MOV.U32 R10, RZ, RZ, R17 ;  /* 0x000000ffff0a7224 */ /* 0x001fc400078e0011 */
[----:B------:R-:W-:Y:S02]  /*4540*/  IMAD.MOV.U32 R11, RZ, RZ, R16 ;  /* 0x000000ffff0b7224 */ /* 0x000fe400078e0010 */
[----:B-1----:R-:W-:Y:S01]  /*4550*/  IMAD.MOV.U32 R9, RZ, RZ, R18 ;  /* 0x000000ffff097224 */ /* 0x002fe200078e0012 */
[----:B------:R-:W-:Y:S01]  /*4560*/  STL [R1+0x3f4], R10 ;  /* 0x0003f40a01007387 */ /* 0x000fe20000100800 */
[----:B------:R-:W-:-:S03]  /*4570*/  IMAD R18, R23, 0x100, R22 ;  /* 0x0000010017127824 */ /* 0x000fc600078e0216 */
[----:B------:R-:W-:Y:S04]  /*4580*/  STL [R1+0x3f0], R11 ;  /* 0x0003f00b01007387 */ /* 0x000fe80000100800 */
[----:B------:R-:W2:Y:S04]  /*4590*/  LDL.LU R3, [R1+0x140] ;  /* 0x0001400001037983 */ /* 0x000ea80000300800 */
[----:B------:R-:W2:Y:S04]  /*45a0*/  LDL.LU R22, [R1+0x13c] ;  /* 0x00013c0001167983 */ /* 0x000ea80000300800 */
[----:B------:R-:W2:Y:S01]  /*45b0*/  LDL.LU R23, [R1+0x144] ;  /* 0x0001440001177983 */ /* 0x000ea20000300800 */
[----:B------:R-:W-:-:S02]  /*45c0*/  IMAD.MOV.U32 R8, RZ, RZ, R19 ;  /* 0x000000ffff087224 */ /* 0x000fc400078e0013 */
[----:B---3--:R-:W-:Y:S02]  /*45d0*/  IMAD R16, R14, 0x100, R13 ;  /* 0x000001000e107824 */ /* 0x008fe400078e020d */
[----:B------:R-:W-:Y:S01]  /*45e0*/  IMAD R17, R0, 0x100, R15 ;  /* 0x0000010000117824 */ /* 0x000fe200078e020f */
[----:B------:R-:W-:Y:S01]  /*45f0*/  F2FP.F16.E4M3.UNPACK_B R18, R18 ;  /* 0x00000012ff12723e */ /* 0x000fe200020006ff */
[----:B----4-:R-:W-:Y:S01]  /*4600*/  IMAD R19, R29, 0x100, R28 ;  /* 0x000001001d137824 */ /* 0x010fe200078e021c */
[----:B------:R-:W-:Y:S01]  /*4610*/  F2FP.F16.E4M3.UNPACK_B R16, R16 ;  /* 0x00000010ff10723e */ /* 0x000fe200020006ff */
[----:B------:R-:W3:Y:S01]  /*4620*/  LDL.LU R12, [R1+0x14c] ;  /* 0x00014c00010c7983 */ /* 0x000ee20000300800 */
[----:B------:R-:W-:Y:S02]  /*4630*/  F2FP.F16.E4M3.UNPACK_B R17, R17 ;  /* 0x00000011ff11723e */ /* 0x000fe400020006ff */
[----:B------:R-:W-:Y:S01]  /*4640*/  F2FP.F16.E4M3.UNPACK_B R19, R19 ;  /* 0x00000013ff13723e */ /* 0x000fe200020006ff */
[----:B------:R-:W4:Y:S04]  /*4650*/  LDL.LU R13, [R1+0x158] ;  /* 0x00015800010d7983 */ /* 0x000f280000300800 */
[----:B------:R-:W4:Y:S02]  /*4660*/  LDL.LU R0, [R1+0x154] ;  /* 0x0001540001007983 */ /* 0x000f240000300800 */
[----:B--2---:R-:W-:-:S15]  /*4670*/  HMMA.16816.F32 R24, R16, R20, R24 ;  /* 0x000000141018723c */ /* 0x004fde0000001818 */
[----:B------:R-:W-:-:S04]  /*4680*/  NOP ;  /* 0x0000000000007918 */ /* 0x000fc80000000000 */
[----:B------:R-:W-:Y:S01]  /*4690*/  STL.64 [R1+0xd0], R24 ;  /* 0x0000d01801007387 */ /* 0x000fe20000100a00 */
[----:B------:R-:W-:Y:S02]  /*46a0*/  IMAD.MOV.U32 R29, RZ, RZ, R26 ;  /* 0x000000ffff1d7224 */ /* 0x000fe400078e001a */
[----:B------:R-:W-:Y:S01]  /*46b0*/  IMAD.MOV.U32 R28, RZ, RZ, R27 ;  /* 0x000000ffff1c7224 */ /* 0x000fe200078e001b */
[----:B------:R-:W-:Y:S04]  /*46c0*/  STL.64 [R1+0x450], R22 ;  /* 0x0004501601007387 */ /* 0x000fe80000100a00 */
[----:B------:R0:W-:Y:S04]  /*46d0*/  STL.64 [R1+0x448], R20 ;  /* 0x0004481401007387 */ /* 0x0001e80000100a00 */
[----:B0-----:R-:W2:Y:S04]  /*46e0*/  LDL.LU.64 R20, [R1+0xc0] ;  /* 0x0000c00001147983 */ /* 0x001ea80000300a00 */
[----:B------:R-:W2:Y:S04]  /*46f0*/  LDL.LU.64 R22, [R1+0xc8] ;  /* 0x0000c80001167983 */ /* 0x000ea80000300a00 */
[----:B------:R-:W2:Y:S04]  /*4700*/  LDL.LU R26, [R1+0x1e0] ;  /* 0x0001e000011a7983 */ /* 0x000ea80000300800 */
[----:B------:R-:W2:Y:S04]  /*4710*/  LDL.LU R27, [R1+0x1dc] ;  /* 0x0001dc00011b7983 */ /* 0x000ea80000300800 */
[----:B--2---:R0:W-:Y:S02]  /*4720*/  STL.64 [R1+0x408], R26 ;  /* 0x0004081a01007387 */ /* 0x0041e40000100a00 */
[C---:B0-----:R-:W-:Y:S02]  /*4730*/  HMMA.16816.F32 R24, R16.reuse, R6, R20 ;  /* 0x000000061018723c */ /* 0x041fe40000001814 */
[----:B------:R0:W-:Y:S04]  /*4740*/  STL [R1+0x354], R28 ;  /* 0x0003541c01007387 */ /* 0x0001e80000100800 */
[----:B0-----:R-:W3:Y:S04]  /*4750*/  LDL.LU R28, [R1+0x150] ;  /* 0x00015000011c7983 */ /* 0x001ee80000300800 */
[----:B------:R0:W-:Y:S04]  /*4760*/  STL [R1+0x350], R29 ;  /* 0x0003501d01007387 */ /* 0x0001e80000100800 */
[----:B0-----:R-:W2:Y:S04]  /*4770*/  LDL.LU R29, [R1+0x148] ;  /* 0x00014800011d7983 */ /* 0x001ea80000300800 */
[----:B------:R-:W2:Y:S04]  /*4780*/  LDL.LU.64 R20, [R1+0xb0] ;  /* 0x0000b00001147983 */ /* 0x000ea80000300a00 */
[----:B------:R-:W2:Y:S04]  /*4790*/  LDL.LU.64 R22, [R1+0xb8] ;  /* 0x0000b80001167983 */ /* 0x000ea80000300a00 */
[----:B------:R0:W-:Y:S04]  /*47a0*/  STL.64 [R1+0xc0], R24 ;  /* 0x0000c01801007387 */ /* 0x0001e80000100a00 */
[----:B------:R1:W-:Y:S04]  /*47b0*/  STL.64 [R1+0xc8], R26 ;  /* 0x0000c81a01007387 */ /* 0x0003e80000100a00 */
[----:B0-----:R-:W2:Y:S04]  /*47c0*/  LDL.LU.64 R24, [R1+0x80] ;  /* 0x0000800001187983 */ /* 0x001ea80000300a00 */
[----:B-1----:R-:W2:Y:S04]  /*47d0*/  LDL.LU.64 R26, [R1+0x88] ;  /* 0x00008800011a7983 */ /* 0x002ea80000300a00 */
[----:B--2---:R-:W-:Y:S04]  /*47e0*/  STL.64 [R1+0x418], R26 ;  /* 0x0004181a01007387 */ /* 0x004fe80000100a00 */
[----:B------:R0:W-:Y:S04]  /*47f0*/  STL.64 [R1+0x410], R24 ;  /* 0x0004101801007387 */ /* 0x0001e80000100a00 */
[----:B0-----:R-:W2:Y:S04]  /*4800*/  LDL.LU.64 R24, [R1+0x90] ;  /* 0x0000900001187983 */ /* 0x001ea80000300a00 */
[----:B------:R-:W2:Y:S01]  /*4810*/  LDL.LU.64 R26, [R1+0x98] ;  /* 0x00009800011a7983 */ /* 0x000ea20000300a00 */
[----:B------:R-:W-:Y:S03]  /*4820*/  HMMA.16816.F32 R20, R16, R4, R20 ;  /* 0x000000041014723c */ /* 0x000fe60000001814 */
[----:B--2---:R-:W-:Y:S04]  /*4830*/  STL.64 [R1+0x428], R26 ;  /* 0x0004281a01007387 */ /* 0x004fe80000100a00 */
[----:B------:R0:W-:Y:S04]  /*4840*/  STL.64 [R1+0x420], R24 ;  /* 0x0004201801007387 */ /* 0x0001e80000100a00 */
[----:B0-----:R-:W2:Y:S04]  /*4850*/  LDL.LU.64 R24, [R1+0xa0] ;  /* 0x0000a00001187983 */ /* 0x001ea80000300a00 */
[----:B------:R-:W2:Y:S04]  /*4860*/  LDL.LU.64 R26, [R1+0xa8] ;  /* 0x0000a800011a7983 */ /* 0x000ea80000300a00 */
[----:B--2---:R-:W-:Y:S04]  /*4870*/  STL.64 [R1+0x438], R26 ;  /* 0x0004381a01007387 */ /* 0x004fe80000100a00 */
[----:B------:R0:W-:Y:S04]  /*4880*/  STL.64 [R1+0x430], R24 ;  /* 0x0004301801007387 */ /* 0x0001e80000100a00 */
[----:B0-----:R-:W2:Y:S04]  /*4890*/  LDL.LU.64 R24, [R1+0x60] ;  /* 0x0000600001187983 */ /* 0x001ea80000300a00 */
[----:B------:R-:W2:Y:S04]  /*48a0*/  LDL.LU.64 R26, [R1+0x68] ;  /* 0x00006800011a7983 */ /* 0x000ea80000300a00 */
[----:B------:R-:W2:Y:S04]  /*48b0*/  LDL.LU R14, [R1+0x1e8] ;  /* 0x0001e800010e7983 */ /* 0x000ea80000300800 */
[----:B------:R-:W2:Y:S04]  /*48c0*/  LDL.LU R15, [R1+0x1e4] ;  /* 0x0001e400010f7983 */ /* 0x000ea80000300800 */
[----:B------:R-:W2:Y:S04]  /*48d0*/  LDL.LU R10, [R1+0x1ec] ;  /* 0x0001ec00010a7983 */ /* 0x000ea80000300800 */
[----:B------:R-:W2:Y:S04]  /*48e0*/  LDL.LU R11, [R1+0x1f4] ;  /* 0x0001f400010b7983 */ /* 0x000ea80000300800 */
[----:B------:R-:W-:Y:S04]  /*48f0*/  STL.64 [R1+0xb0], R20 ;  /* 0x0000b01401007387 */ /* 0x000fe80000100a00 */
[----:B------:R0:W-:Y:S04]  /*4900*/  STL.64 [R1+0xb8], R22 ;  /* 0x0000b81601007387 */ /* 0x0001e80000100a00 */
[----:B0-----:R-:W2:Y:S04]  /*4910*/  LDL.LU.64 R22, [R1+0x450] ;  /* 0x0004500001167983 */ /* 0x001ea80000300a00 */
[----:B------:R-:W3:Y:S01]  /*4920*/  LDL.LU.64 R20, [R1+0x448] ;  /* 0x0004480001147983 */ /* 0x000ee20000300a00 */
[----:B--2---:R-:W-:-:S03]  /*4930*/  IMAD R22, R22, 0x100, R3 ;  /* 0x0000010016167824 */ /* 0x004fc600078e0203 */
[----:B------:R-:W2:Y:S01]  /*4940*/  LDL.LU R3, [R1+0x440] ;  /* 0x0004400001037983 */ /* 0x000ea20000300800 */
[----:B------:R-:W-:Y:S02]  /*4950*/  IMAD R23, R23, 0x100, R29 ;  /* 0x0000010017177824 */ /* 0x000fe400078e021d */
[----:B---3--:R-:W-:Y:S02]  /*4960*/  IMAD R12, R12, 0x100, R28 ;  /* 0x000001000c0c7824 */ /* 0x008fe400078e021c */
[----:B----4-:R-:W-:Y:S01]  /*4970*/  IMAD R0, R0, 0x100, R13 ;  /* 0x0000010000007824 */ /* 0x010fe200078e020d */
[----:B--2---:R-:W-:Y:S01]  /*4980*/  HMMA.16816.F32 R16, R16, R2, R24 ;  /* 0x000000021010723c */ /* 0x004fe20000001818 */
[----:B------:R-:W2:Y:S04]  /*4990*/  LDL.LU.64 R26, [R1+0x438] ;  /* 0x00043800011a7983 */ /* 0x000ea80000300a00 */
[----:B------:R-:W2:-:S14]  /*49a0*/  LDL.LU.64 R24, [R1+0x430] ;  /* 0x0004300001187983 */ /* 0x000e9c0000300a00 */
[----:B------:R0:W-:Y:S04]  /*49b0*/  STL.64 [R1+0x60], R16 ;  /* 0x0000601001007387 */ /* 0x0001e80000100a00 */
[----:B------:R1:W-:Y:S01]  /*49c0*/  STL.64 [R1+0x68], R18 ;  /* 0x0000681201007387 */ /* 0x0003e20000100a00 */
[----:B0-----:R-:W-:Y:S02]  /*49d0*/  F2FP.F16.E4M3.UNPACK_B R16, R22 ;  /* 0x00000016ff10723e */ /* 0x001fe400020006ff */
[----:B------:R-:W-:Y:S02]  /*49e0*/  F2FP.F16.E4M3.UNPACK_B R17, R23 ;  /* 0x00000017ff11723e */ /* 0x000fe400020006ff */
[----:B-1----:R-:W-:Y:S02]  /*49f0*/  F2FP.F16.E4M3.UNPACK_B R18, R12 ;  /* 0x0000000cff12723e */ /* 0x002fe400020006ff */
[----:B------:R-:W-:-:S07]  /*4a00*/  F2FP.F16.E4M3.UNPACK_B R19, R0 ;  /* 0x00000000ff13723e */ /* 0x000fce00020006ff */
[----:B--2---:R-:W-:-:S15]  /*4a10*/  HMMA.16816.F32 R24, R16, R20, R24 ;  /* 0x000000141018723c */ /* 0x004fde0000001818 */
[----:B------:R-:W-:-:S04]  /*4a20*/  NOP ;  /* 0x0000000000007918 */ /* 0x000fc80000000000 */
[----:B------:R-:W-:Y:S04]  /*4a30*/  STL.64 [R1+0xa0], R24 ;  /* 0x0000a01801007387 */ /* 0x000fe80000100a00 */
[----:B------:R0:W-:Y:S04]  /*4a40*/  STL.64 [R1+0xa8], R26 ;  /* 0x0000a81a01007387 */ /* 0x0001e80000100a00 */
[----:B0-----:R-:W2:Y:S04]  /*4a50*/  LDL.LU.64 R26, [R1+0x428] ;  /* 0x00042800011a7983 */ /* 0x001ea80000300a00 */
[----:B------:R-:W2:Y:S02]  /*4a60*/  LDL.LU.64 R24, [R1+0x420] ;  /* 0x0004200001187983 */ /* 0x000ea40000300a00 */
        /* <DEDUP_REMOVED lines=8> */
[----:B------:R-:W-:Y:S01]  /*4af0*/  IMAD.MOV.U32 R29, RZ, RZ, R26 ;  /* 0x000000ffff1d7224 */ /* 0x000fe200078e001a */
[----:B------:R-:W-:Y:S01]  /*4b00*/  STL [R1+0x80], R24 ;  /* 0x0000801801007387 */ /* 0x000fe20000100800 */
[----:B------:R-:W-:-:S03]  /*4b10*/  IMAD.MOV.U32 R0, RZ, RZ, R27 ;  /* 0x000000ffff007224 */ /* 0x000fc600078e001b */
[----:B------:R-:W2:Y:S04]  /*4b20*/  LDL.LU.64 R26, [R1+0x408] ;  /* 0x00040800011a7983 */ /* 0x000ea80000300a00 */
[----:B------:R-:W-:Y:S04]  /*4b30*/  STL.64 [R1+0x400], R6 ;  /* 0x0004000601007387 */ /* 0x000fe80000100a00 */
[----:B------:R0:W-:Y:S04]  /*4b40*/  STL.64 [R1+0x3f8], R4 ;  /* 0x0003f80401007387 */ /* 0x0001e80000100a00 */
[----:B0-----:R-:W3:Y:S04]  /*4b50*/  LDL.LU.64 R4, [R1+0x50] ;  /* 0x0000500001047983 */ /* 0x001ee80000300a00 */
[----:B------:R-:W3:Y:S01]  /*4b60*/  LDL.LU.64 R6, [R1+0x58] ;  /* 0x0000580001067983 */ /* 0x000ee20000300a00 */
[----:B------:R-:W-:-:S05]  /*4b70*/  IMAD.MOV.U32 R28, RZ, RZ, R25 ;  /* 0x000000ffff1c7224 */ /* 0x000fca00078e0019 */
[----:B------:R0:W-:Y:S04]  /*4b80*/  STL [R1+0x360], R28 ;  /* 0x0003601c01007387 */ /* 0x0001e80000100800 */
[----:B0-----:R-:W4:Y:S04]  /*4b90*/  LDL.LU R28, [R1+0x1f8] ;  /* 0x0001f800011c7983 */ /* 0x001f280000300800 */
[----:B------:R0:W-:Y:S04]  /*4ba0*/  STL [R1+0x35c], R29 ;  /* 0x00035c1d01007387 */ /* 0x0001e80000100800 */
[----:B0-----:R-:W4:Y:S04]  /*4bb0*/  LDL.LU R29, [R1+0x1f0] ;  /* 0x0001f000011d7983 */ /* 0x001f280000300800 */
[----:B------:R0:W-:Y:S04]  /*4bc0*/  STL [R1+0x358], R0 ;  /* 0x0003580001007387 */ /* 0x0001e80000100800 */
[----:B------:R-:W4:Y:S01]  /*4bd0*/  LDL.LU.64 R24, [R1+0x40] ;  /* 0x0000400001187983 */ /* 0x000f220000300a00 */
[----:B------:R-:W-:-:S02]  /*4be0*/  IMAD R23, R15, 0x100, R14 ;  /* 0x000001000f177824 */ /* 0x000fc400078e020e */
[----:B--2---:R-:W-:Y:S02]  /*4bf0*/  IMAD R22, R27, 0x100, R26 ;  /* 0x000001001b167824 */ /* 0x004fe400078e021a */
[----:B------:R-:W2:Y:S04]  /*4c00*/  LDL.LU.64 R26, [R1+0x48] ;  /* 0x00004800011a7983 */ /* 0x000ea80000300a00 */
[----:B------:R-:W2:Y:S04]  /*4c10*/  LDL.LU.64 R12, [R1+0x20] ;  /* 0x00002000010c7983 */ /* 0x000ea80000300a00 */
[----:B------:R-:W2:Y:S01]  /*4c20*/  LDL.LU.64 R14, [R1+0x28] ;  /* 0x00002800010e7983 */ /* 0x000ea20000300a00 */
[----:B---3--:R-:W-:Y:S03]  /*4c30*/  HMMA.16816.F32 R16, R16, R2, R4 ;  /* 0x000000021010723c */ /* 0x008fe60000001804 */
[----:B------:R-:W3:Y:S04]  /*4c40*/  LDL.LU.64 R6, [R1+0x400] ;  /* 0x0004000001067983 */ /* 0x000ee80000300a00 */
[----:B------:R-:W3:Y:S01]  /*4c50*/  LDL.LU.64 R4, [R1+0x3f8] ;  /* 0x0003f80001047983 */ /* 0x000ee20000300a00 */
[----:B----4-:R-:W-:-:S11]  /*4c60*/  IMAD R11, R11, 0x100, R28 ;  /* 0x000001000b0b7824 */ /* 0x010fd600078e021c */
[----:B------:R-:W-:Y:S01]  /*4c70*/  IMAD.MOV.U32 R28, RZ, RZ, R16 ;  /* 0x000000ffff1c7224 */ /* 0x000fe200078e0010 */
[----:B------:R1:W-:Y:S01]  /*4c80*/  STL [R1+0x5c], R19 ;  /* 0x00005c1301007387 */ /* 0x0003e20000100800 */
[----:B0-----:R-:W-:Y:S01]  /*4c90*/  IMAD.MOV.U32 R0, RZ, RZ, R18 ;  /* 0x000000ffff007224 */ /* 0x001fe200078e0012 */
[----:B------:R-:W-:Y:S01]  /*4ca0*/  F2FP.F16.E4M3.UNPACK_B R16, R22 ;  /* 0x00000016ff10723e */ /* 0x000fe200020006ff */
[----:B------:R-:W-:Y:S01]  /*4cb0*/  IMAD R10, R10, 0x100, R29 ;  /* 0x000001000a0a7824 */ /* 0x000fe200078e021d */
[----:B-1----:R-:W-:Y:S01]  /*4cc0*/  F2FP.F16.E4M3.UNPACK_B R19, R11 ;  /* 0x0000000bff13723e */ /* 0x002fe200020006ff */
[----:B------:R-:W-:Y:S01]  /*4cd0*/  IMAD.MOV.U32 R29, RZ, RZ, R17 ;  /* 0x000000ffff1d7224 */ /* 0x000fe200078e0011 */
[----:B------:R-:W-:Y:S02]  /*4ce0*/  F2FP.F16.E4M3.UNPACK_B R17, R23 ;  /* 0x00000017ff11723e */ /* 0x000fe400020006ff */
[----:B------:R-:W-:Y:S01]  /*4cf0*/  F2FP.F16.E4M3.UNPACK_B R18, R10 ;  /* 0x0000000aff12723e */ /* 0x000fe200020006ff */
[----:B------:R-:W-:Y:S04]  /*4d00*/  STL [R1+0x36c], R28 ;  /* 0x00036c1c01007387 */ /* 0x000fe80000100800 */
[----:B------:R-:W-:Y:S04]  /*4d10*/  STL [R1+0x368], R29 ;  /* 0x0003681d01007387 */ /* 0x000fe80000100800 */
[----:B------:R-:W-:Y:S04]  /*4d20*/  STL [R1+0x364], R0 ;  /* 0x0003640001007387 */ /* 0x000fe80000100800 */
[----:B------:R-:W4:Y:S04]  /*4d30*/  LDL.LU R10, [R1+0x3f4] ;  /* 0x0003f400010a7983 */ /* 0x000f280000300800 */
[----:B------:R-:W4:Y:S01]  /*4d40*/  LDL.LU R11, [R1+0x3f0] ;  /* 0x0003f000010b7983 */ /* 0x000f220000300800 */
[----:B--2---:R-:W-:Y:S03]  /*4d50*/  HMMA.16816.F32 R20, R16, R20, R24 ;  /* 0x000000141014723c */ /* 0x004fe60000001818 */
[----:B------:R-:W2:Y:S04]  /*4d60*/  LDL.LU.64 R26, [R1+0x3e8] ;  /* 0x0003e800011a7983 */ /* 0x000ea80000300a00 */
[----:B------:R-:W2:-:S12]  /*4d70*/  LDL.LU.64 R24, [R1+0x3e0] ;  /* 0x0003e00001187983 */ /* 0x000e980000300a00 */
[----:B------:R0:W-:Y:S04]  /*4d80*/  STL.64 [R1+0x40], R20 ;  /* 0x0000401401007387 */ /* 0x0001e80000100a00 */
[----:B------:R1:W-:Y:S04]  /*4d90*/  STL.64 [R1+0x48], R22 ;  /* 0x0000481601007387 */ /* 0x0003e80000100a00 */
[----:B0-----:R-:W2:Y:S04]  /*4da0*/  LDL.LU.64 R20, [R1] ;  /* 0x0000000001147983 */ /* 0x001ea80000300a00 */
[----:B-1----:R-:W2:Y:S01]  /*4db0*/  LDL.LU.64 R22, [R1+0x8] ;  /* 0x0000080001167983 */ /* 0x002ea20000300a00 */
[----:B---3--:R-:W-:-:S15]  /*4dc0*/  HMMA.16816.F32 R12, R16, R6, R12 ;  /* 0x00000006100c723c */ /* 0x008fde000000180c */
[----:B------:R-:W-:-:S04]  /*4dd0*/  NOP ;  /* 0x0000000000007918 */ /* 0x000fc80000000000 */
[----:B------:R0:W-:Y:S01]  /*4de0*/  STL [R1+0x2c], R15 ;  /* 0x00002c0f01007387 */ /* 0x0001e20000100800 */
[----:B------:R-:W-:-:S03]  /*4df0*/  IMAD.MOV.U32 R0, RZ, RZ, R14 ;  /* 0x000000ffff007224 */ /* 0x000fc600078e000e */
[----:B0-----:R-:W3:Y:S01]  /*4e00*/  LDL.LU.64 R14, [R1+0x3d8] ;  /* 0x0003d800010e7983 */ /* 0x001ee20000300a00 */
[----:B------:R-:W-:Y:S02]  /*4e10*/  IMAD.MOV.U32 R28, RZ, RZ, R12 ;  /* 0x000000ffff1c7224 */ /* 0x000fe400078e000c */
[----:B------:R-:W-:Y:S02]  /*4e20*/  IMAD.MOV.U32 R29, RZ, RZ, R13 ;  /* 0x000000ffff1d7224 */ /* 0x000fe400078e000d */
[----:B------:R-:W3:Y:S04]  /*4e30*/  LDL.LU.64 R12, [R1+0x3d0] ;  /* 0x0003d000010c7983 */ /* 0x000ee80000300a00 */
[----:B------:R-:W3:Y:S04]  /*4e40*/  LDL.LU R6, [R1+0x204] ;  /* 0x0002040001067983 */ /* 0x000ee80000300800 */
[----:B------:R-:W3:Y:S01]  /*4e50*/  LDL.LU R7, [R1+0x208] ;  /* 0x0002080001077983 */ /* 0x000ee20000300800 */
[----:B--2---:R-:W-:Y:S03]  /*4e60*/  HMMA.16816.F32 R20, R16, R4, R20 ;  /* 0x000000041014723c */ /* 0x004fe60000001814 */
[----:B------:R-:W2:Y:S04]  /*4e70*/  LDL.LU R4, [R1+0x1fc] ;  /* 0x0001fc0001047983 */ /* 0x000ea80000300800 */
[----:B------:R-:W2:-:S12]  /*4e80*/  LDL.LU R5, [R1+0x200] ;  /* 0x0002000001057983 */ /* 0x000e980000300800 */
[----:B------:R0:W-:Y:S04]  /*4e90*/  STL.64 [R1+0x2a0], R22 ;  /* 0x0002a01601007387 */ /* 0x0001e80000100a00 */
[----:B------:R4:W-:Y:S01]  /*4ea0*/  STL.64 [R1+0x298], R20 ;  /* 0x0002981401007387 */ /* 0x0009e20000100a00 */
[----:B0-----:R-:W-:Y:S02]  /*4eb0*/  IMAD.MOV.U32 R22, RZ, RZ, R9 ;  /* 0x000000ffff167224 */ /* 0x001fe400078e0009 */
[----:B------:R-:W-:Y:S02]  /*4ec0*/  IMAD.MOV.U32 R23, RZ, RZ, R8 ;  /* 0x000000ffff177224 */ /* 0x000fe400078e0008 */
[----:B----4-:R-:W-:Y:S01]  /*4ed0*/  IMAD.MOV.U32 R20, RZ, RZ, R11 ;  /* 0x000000ffff147224 */ /* 0x010fe200078e000b */
[----:B------:R-:W4:Y:S01]  /*4ee0*/  LDL.LU R8, [R1+0x10] ;  /* 0x0000100001087983 */ /* 0x000f220000300800 */
[----:B------:R-:W-:-:S03]  /*4ef0*/  IMAD.MOV.U32 R21, RZ, RZ, R10 ;  /* 0x000000ffff157224 */ /* 0x000fc600078e000a */
[----:B------:R-:W4:Y:S04]  /*4f00*/  LDL.LU R9, [R1+0x14] ;  /* 0x0000140001097983 */ /* 0x000f280000300800 */
[----:B------:R-:W4:Y:S04]  /*4f10*/  LDL.LU R10, [R1+0x18] ;  /* 0x00001800010a7983 */ /* 0x000f280000300800 */
[----:B------:R-:W4:Y:S04]  /*4f20*/  LDL.LU R11, [R1+0x1c] ;  /* 0x00001c00010b7983 */ /* 0x000f280000300800 */
[----:B------:R0:W-:Y:S04]  /*4f30*/  STL.64 [R1+0x378], R22 ;  /* 0x0003781601007387 */ /* 0x0001e80000100a00 */
[----:B------:R3:W-:Y:S01]  /*4f40*/  STL.64 [R1+0x370], R20 ;  /* 0x0003701401007387 */ /* 0x0007e20000100a00 */
[----:B0-----:R-:W-:-:S02]  /*4f50*/  IMAD.MOV.U32 R22, RZ, RZ, R25 ;  /* 0x000000ffff167224 */ /* 0x001fc400078e0019 */
[----:B------:R-:W-:Y:S02]  /*4f60*/  IMAD.MOV.U32 R23, RZ, RZ, R24 ;  /* 0x000000ffff177224 */ /* 0x000fe400078e0018 */
[----:B---3--:R-:W-:Y:S02]  /*4f70*/  IMAD.MOV.U32 R20, RZ, RZ, R15 ;  /* 0x000000ffff147224 */ /* 0x008fe400078e000f */
[----:B------:R-:W3:Y:S01]  /*4f80*/  LDL.LU R15, [R1+0x3cc] ;  /* 0x0003cc00010f7983 */ /* 0x000ee20000300800 */
[----:B------:R-:W-:-:S03]  /*4f90*/  IMAD.MOV.U32 R21, RZ, RZ, R14 ;  /* 0x000000ffff157224 */ /* 0x000fc600078e000e */
[----:B------:R-:W2:Y:S04]  /*4fa0*/  LDL.LU R14, [R1+0x3c8] ;  /* 0x0003c800010e7983 */ /* 0x000ea80000300800 */
[----:B------:R-:W2:Y:S04]  /*4fb0*/  LDL.LU R25, [R1+0x3c4] ;  /* 0x0003c40001197983 */ /* 0x000ea80000300800 */
[----:B------:R-:W3:Y:S04]  /*4fc0*/  LDL.LU R24, [R1+0x3c0] ;  /* 0x0003c00001187983 */ /* 0x000ee80000300800 */
[----:B------:R-:W-:Y:S04]  /*4fd0*/  STL.64 [R1+0x388], R22 ;  /* 0x0003881601007387 */ /* 0x000fe80000100a00 */
[----:B------:R0:W-:Y:S02]  /*4fe0*/  STL.64 [R1+0x380], R20 ;  /* 0x0003801401007387 */ /* 0x0001e40000100a00 */
[----:B0-----:R-:W-:-:S02]  /*4ff0*/  IMAD.MOV.U32 R20, RZ, RZ, R26 ;  /* 0x000000ffff147224 */ /* 0x001fc400078e001a */
[----:B------:R-:W4:Y:S01]  /*5000*/  LDL.LU R26, [R1+0x3bc] ;  /* 0x0003bc00011a7983 */ /* 0x000f220000300800 */
[----:B------:R-:W-:-:S03]  /*5010*/  IMAD.MOV.U32 R21, RZ, RZ, R27 ;  /* 0x000000ffff157224 */ /* 0x000fc600078e001b */
[----:B------:R-:W4:Y:S01]  /*5020*/  LDL.LU R27, [R1+0x3b8] ;  /* 0x0003b800011b7983 */ /* 0x000f220000300800 */
[----:B------:R-:W-:Y:S02]  /*5030*/  IMAD.MOV.U32 R22, RZ, RZ, R13 ;  /* 0x000000ffff167224 */ /* 0x000fe400078e000d */
[----:B------:R-:W-:Y:S01]  /*5040*/  IMAD.MOV.U32 R23, RZ, RZ, R12 ;  /* 0x000000ffff177224 */ /* 0x000fe200078e000c */
[----:B------:R-:W4:Y:S04]  /*5050*/  LDL.LU R13, [R1+0x3b4] ;  /* 0x0003b400010d7983 */ /* 0x000f280000300800 */
[----:B------:R-:W4:Y:S01]  /*5060*/  LDL.LU R12, [R1+0x3b0] ;  /* 0x0003b000010c7983 */ /* 0x000f220000300800 */
[----:B--2---:R-:W-:Y:S02]  /*5070*/  IMAD R5, R5, 0x100, R25 ;  /* 0x0000010005057824 */ /* 0x004fe400078e0219 */
[----:B---3--:R-:W-:-:S02]  /*5080*/  IMAD R4, R4, 0x100, R24 ;  /* 0x0000010004047824 */ /* 0x008fc400078e0218 */
[----:B------:R-:W2:Y:S04]  /*5090*/  LDL.LU R24, [R1+0x3ac] ;  /* 0x0003ac0001187983 */ /* 0x000ea80000300800 */
[----:B------:R-:W2:Y:S01]  /*50a0*/  LDL.LU R25, [R1+0x3a8] ;  /* 0x0003a80001197983 */ /* 0x000ea20000300800 */
[----:B----4-:R-:W-:-:S03]  /*50b0*/  IMAD R6, R6, 0x100, R26 ;  /* 0x0000010006067824 */ /* 0x010fc600078e021a */
[----:B------:R-:W2:Y:S01]  /*50c0*/  LDL.LU R26, [R1+0x3a4] ;  /* 0x0003a400011a7983 */ /* 0x000ea20000300800 */
[----:B------:R-:W-:-:S03]  /*50d0*/  IMAD R7, R7, 0x100, R27 ;  /* 0x0000010007077824 */ /* 0x000fc600078e021b */
[----:B------:R-:W2:Y:S02]  /*50e0*/  LDL.LU R27, [R1+0x3a0] ;  /* 0x0003a000011b7983 */ /* 0x000ea40000300800 */
[----:B--2---:R-:W-:Y:S01]  /*50f0*/  HMMA.16816.F32 R24, R16, R2, R24 ;  /* 0x000000021018723c */ /* 0x004fe20000001818 */
[----:B------:R-:W-:Y:S02]  /*5100*/  F2FP.F16.E4M3.UNPACK_B R16, R4 ;  /* 0x00000004ff10723e */ /* 0x000fe400020006ff */
[----:B------:R-:W-:Y:S02]  /*5110*/  F2FP.F16.E4M3.UNPACK_B R17, R5 ;  /* 0x00000005ff11723e */ /* 0x000fe400020006ff */
[----:B------:R-:W-:Y:S02]  /*5120*/  F2FP.F16.E4M3.UNPACK_B R18, R6 ;  /* 0x00000006ff12723e */ /* 0x000fe400020006ff */
[----:B------:R-:W-:Y:S02]  /*5130*/  F2FP.F16.E4M3.UNPACK_B R19, R7 ;  /* 0x00000007ff13723e */ /* 0x000fe400020006ff */
[----:B------:R-:W-:-:S02]  /*5140*/  F2FP.F16.E4M3.UNPACK_B R2, R12.H1 ;  /* 0x0000000cff02723e */ /* 0x000fc400030006ff */
[----:B------:R-:W-:-:S07]  /*5150*/  F2FP.F16.E4M3.UNPACK_B R3, R13.H1 ;  /* 0x0000000dff03723e */ /* 0x000fce00030006ff */
[----:B------:R-:W-:Y:S01]  /*5160*/  HMMA.16816.F32 R8, R16, R2, R8 ;  /* 0x000000021008723c */ /* 0x000fe20000001808 */
[----:B------:R0:W-:Y:S01]  /*5170*/  STL.64 [R1+0x2b0], R26 ;  /* 0x0002b01a01007387 */ /* 0x0001e20000100a00 */
[----:B------:R-:W-:-:S03]  /*5180*/  F2FP.F16.E4M3.UNPACK_B R6, R14.H1 ;  /* 0x0000000eff06723e */ /* 0x000fc600030006ff */
[----:B0-----:R-:W2:Y:S04]  /*5190*/  LDL.LU R26, [R1+0x228] ;  /* 0x00022800011a7983 */ /* 0x001ea80000300800 */
[----:B------:R-:W2:Y:S04]  /*51a0*/  LDL.LU R27, [R1+0x224] ;  /* 0x00022400011b7983 */ /* 0x000ea80000300800 */
[----:B------:R0:W-:Y:S04]  /*51b0*/  STL.64 [R1+0x2a8], R24 ;  /* 0x0002a81801007387 */ /* 0x0001e80000100a00 */
[----:B0-----:R-:W3:Y:S04]  /*51c0*/  LDL.LU R24, [R1+0x220] ;  /* 0x0002200001187983 */ /* 0x001ee80000300800 */
[----:B------:R-:W3:Y:S04]  /*51d0*/  LDL.LU R25, [R1+0x21c] ;  /* 0x00021c0001197983 */ /* 0x000ee80000300800 */
[----:B------:R-:W4:Y:S04]  /*51e0*/  LDL.LU R14, [R1+0x214] ;  /* 0x00021400010e7983 */ /* 0x000f280000300800 */
[----:B------:R-:W-:Y:S04]  /*51f0*/  STL.64 [R1+0x10], R8 ;  /* 0x0000100801007387 */ /* 0x000fe80000100a00 */
[----:B------:R0:W-:Y:S04]  /*5200*/  STL.64 [R1+0x18], R10 ;  /* 0x0000180a01007387 */ /* 0x0001e80000100a00 */
[----:B0-----:R-:W2:Y:S04]  /*5210*/  LDL.LU.64 R10, [R1+0x398] ;  /* 0x00039800010a7983 */ /* 0x001ea80000300a00 */
[----:B------:R-:W2:Y:S01]  /*5220*/  LDL.LU.64 R8, [R1+0x390] ;  /* 0x0003900001087983 */ /* 0x000ea20000300a00 */
[----:B------:R-:W-:-:S03]  /*5230*/  F2FP.F16.E4M3.UNPACK_B R7, R15.H1 ;  /* 0x0000000fff07723e */ /* 0x000fc600030006ff */
[----:B------:R-:W4:Y:S04]  /*5240*/  LDL.LU R15, [R1+0x218] ;  /* 0x00021800010f7983 */ /* 0x000f280000300800 */
[----:B------:R-:W-:Y:S01]  /*5250*/  HMMA.16816.F32 R20, R16, R6, R20 ;  /* 0x000000061014723c */ /* 0x000fe20000001814 */
[----:B--2---:R-:W-:Y:S02]  /*5260*/  F2FP.F16.E4M3.UNPACK_B R12, R8.H1 ;  /* 0x00000008ff0c723e */ /* 0x004fe400030006ff */
[----:B------:R-:W2:-:S15]  /*5270*/  LDL.LU R8, [R1+0x20c] ;  /* 0x00020c0001087983 */ /* 0x000e9e0000300800 */
[----:B------:R-:W-:Y:S01]  /*5280*/  NOP ;  /* 0x0000000000007918 */ /* 0x000fe20000000000 */
[----:B------:R-:W-:Y:S04]  /*5290*/  STL.64 [R1+0x30], R20 ;  /* 0x0000301401007387 */ /* 0x000fe80000100a00 */
[----:B------:R0:W-:Y:S04]  /*52a0*/  STL.64 [R1+0x38], R22 ;  /* 0x0000381601007387 */ /* 0x0001e80000100a00 */
[----:B0-----:R-:W2:Y:S04]  /*52b0*/  LDL.LU.64 R22, [R1+0x388] ;  /* 0x0003880001167983 */ /* 0x001ea80000300a00 */
[----:B------:R-:W2:Y:S01]  /*52c0*/  LDL.LU.64 R20, [R1+0x380] ;  /* 0x0003800001147983 */ /* 0x000ea20000300a00 */
[----:B------:R-:W-:-:S03]  /*52d0*/  F2FP.F16.E4M3.UNPACK_B R13, R9.H1 ;  /* 0x00000009ff0d723e */ /* 0x000fc600030006ff */
[----:B------:R-:W3:Y:S04]  /*52e0*/  LDL.LU R9, [R1+0x210] ;  /* 0x0002100001097983 */ /* 0x000ee80000300800 */
[----:B--2---:R-:W-:-:S15]  /*52f0*/  HMMA.16816.F32 R20, R16, R12, R20 ;  /* 0x0000000c1014723c */ /* 0x004fde0000001814 */
[----:B------:R-:W-:-:S04]  /*5300*/  NOP ;  /* 0x0000000000007918 */ /* 0x000fc80000000000 */
[----:B------:R-:W-:Y:S04]  /*5310*/  STL.64 [R1+0xe0], R20 ;  /* 0x0000e01401007387 */ /* 0x000fe80000100a00 */
[----:B------:R0:W-:Y:S04]  /*5320*/  STL.64 [R1+0xe8], R22 ;  /* 0x0000e81601007387 */ /* 0x0001e80000100a00 */
[----:B0-----:R-:W2:Y:S04]  /*5330*/  LDL.LU.64 R22, [R1+0x378] ;  /* 0x0003780001167983 */ /* 0x001ea80000300a00 */
[----:B------:R-:W2:Y:S01]  /*5340*/  LDL.LU.64 R20, [R1+0x370] ;  /* 0x0003700001147983 */ /* 0x000ea20000300a00 */
[----:B------:R-:W-:-:S02]  /*5350*/  F2FP.F16.E4M3.UNPACK_B R4, R10.H1 ;  /* 0x0000000aff04723e */ /* 0x000fc400030006ff */
[----:B------:R-:W-:-:S05]  /*5360*/  F2FP.F16.E4M3.UNPACK_B R5, R11.H1 ;  /* 0x0000000bff05723e */ /* 0x000fca00030006ff */
[----:B------:R-:W-:Y:S02]  /*5370*/  STL [R1+0x31c], R5 ;  /* 0x00031c0501007387 */ /* 0x000fe40000100800 */
[----:B--2---:R-:W-:Y:S01]  /*5380*/  HMMA.16816.F32 R16, R16, R4, R20 ;  /* 0x000000041010723c */ /* 0x004fe20000001814 */
[----:B------:R-:W-:Y:S02]  /*5390*/  IMAD.MOV.U32 R20, RZ, RZ, R28 ;  /* 0x000000ffff147224 */ /* 0x000fe400078e001c */
[----:B------:R-:W-:Y:S02]  /*53a0*/  IMAD.MOV.U32 R21, RZ, RZ, R29 ;  /* 0x000000ffff157224 */ /* 0x000fe400078e001d */
[----:B------:R-:W-:-:S14]  /*53b0*/  IMAD.MOV.U32 R22, RZ, RZ, R0 ;  /* 0x000000ffff167224 */ /* 0x000fdc00078e0000 */
[----:B------:R-:W-:Y:S04]  /*53c0*/  STL.64 [R1+0x70], R16 ;  /* 0x0000701001007387 */ /* 0x000fe80000100a00 */
[----:B------:R0:W-:Y:S04]  /*53d0*/  STL.64 [R1+0x78], R18 ;  /* 0x0000781201007387 */ /* 0x0001e80000100a00 */
[----:B------:R-:W2:Y:S04]  /*53e0*/  LDL.LU R28, [R1+0x36c] ;  /* 0x00036c00011c7983 */ /* 0x000ea80000300800 */
[----:B------:R-:W2:Y:S04]  /*53f0*/  LDL.LU R29, [R1+0x368] ;  /* 0x00036800011d7983 */ /* 0x000ea80000300800 */
[----:B------:R-:W2:Y:S04]  /*5400*/  LDL.LU R0, [R1+0x364] ;  /* 0x0003640001007983 */ /* 0x000ea80000300800 */
[----:B------:R-:W2:Y:S04]  /*5410*/  LDL.LU R23, [R1+0x2c] ;  /* 0x00002c0001177983 */ /* 0x000ea80000300800 */
[----:B0-----:R-:W3:Y:S04]  /*5420*/  LDL.LU R18, [R1+0x260] ;  /* 0x0002600001127983 */ /* 0x001ee80000300800 */
[----:B------:R-:W3:Y:S04]  /*5430*/  LDL.LU R19, [R1+0x25c] ;  /* 0x00025c0001137983 */ /* 0x000ee80000300800 */
[----:B--2---:R0:W-:Y:S04]  /*5440*/  STL.64 [R1+0x2c0], R22 ;  /* 0x0002c01601007387 */ /* 0x0041e80000100a00 */
[----:B------:R1:W-:Y:S01]  /*5450*/  STL.64 [R1+0x2b8], R20 ;  /* 0x0002b81401007387 */ /* 0x0003e20000100a00 */
[----:B0-----:R-:W-:-:S02]  /*5460*/  IMAD.MOV.U32 R22, RZ, RZ, R0 ;  /* 0x000000ffff167224 */ /* 0x001fc400078e0000 */
[----:B-1----:R-:W-:Y:S02]  /*5470*/  IMAD.MOV.U32 R20, RZ, RZ, R28 ;  /* 0x000000ffff147224 */ /* 0x002fe400078e001c */
[----:B------:R-:W2:Y:S01]  /*5480*/  LDL.LU R28, [R1+0x360] ;  /* 0x00036000011c7983 */ /* 0x000ea20000300800 */
[----:B------:R-:W-:-:S03]  /*5490*/  IMAD.MOV.U32 R21, RZ, RZ, R29 ;  /* 0x000000ffff157224 */ /* 0x000fc600078e001d */
[----:B------:R-:W2:Y:S04]  /*54a0*/  LDL.LU R29, [R1+0x35c] ;  /* 0x00035c00011d7983 */ /* 0x000ea80000300800 */
[----:B------:R-:W2:Y:S04]  /*54b0*/  LDL.LU R0, [R1+0x358] ;  /* 0x0003580001007983 */ /* 0x000ea80000300800 */
[----:B------:R-:W2:Y:S04]  /*54c0*/  LDL.LU R23, [R1+0x5c] ;  /* 0x00005c0001177983 */ /* 0x000ea80000300800 */
[----:B--2---:R0:W-:Y:S04]  /*54d0*/  STL.64 [R1+0x2d8], R22 ;  /* 0x0002d81601007387 */ /* 0x0041e80000100a00 */
[----:B------:R1:W-:Y:S01]  /*54e0*/  STL.64 [R1+0x2d0], R20 ;  /* 0x0002d01401007387 */ /* 0x0003e20000100a00 */
[----:B0-----:R-:W-:-:S03]  /*54f0*/  IMAD.MOV.U32 R22, RZ, RZ, R29 ;  /* 0x000000ffff167224 */ /* 0x001fc600078e001d */
[----:B-1----:R-:W2:Y:S01]  /*5500*/  LDL.LU R20, [R1+0x80] ;  /* 0x0000800001147983 */ /* 0x002ea20000300800 */
[----:B------:R-:W-:-:S03]  /*5510*/  IMAD.MOV.U32 R21, RZ, RZ, R28 ;  /* 0x000000ffff157224 */ /* 0x000fc600078e001c */
[----:B------:R-:W2:Y:S04]  /*5520*/  LDL.LU R28, [R1+0x354] ;  /* 0x00035400011c7983 */ /* 0x000ea80000300800 */
[----:B------:R-:W2:Y:S04]  /*5530*/  LDL.LU R29, [R1+0x350] ;  /* 0x00035000011d7983 */ /* 0x000ea80000300800 */
[----:B------:R-:W2:Y:S01]  /*5540*/  LDL.LU R5, [R1+0x230] ;  /* 0x0002300001057983 */ /* 0x000ea20000300800 */
[----:B---3--:R-:W-:Y:S02]  /*5550*/  IMAD R8, R8, 0x100, R9 ;  /* 0x0000010008087824 */ /* 0x008fe400078e0209 */
[----:B----4-:R-:W-:Y:S01]  /*5560*/  IMAD R9, R14, 0x100, R15 ;  /* 0x000001000e097824 */ /* 0x010fe200078e020f */
[----:B------:R0:W-:Y:S01]  /*5570*/  STL.64 [R1+0x348], R6 ;  /* 0x0003480601007387 */ /* 0x0001e20000100a00 */
[----:B------:R-:W-:-:S03]  /*5580*/  IMAD.MOV.U32 R23, RZ, RZ, R0 ;  /* 0x000000ffff177224 */ /* 0x000fc600078e0000 */
[----:B--2---:R-:W-:Y:S04]  /*5590*/  STL.64 [R1+0x340], R4 ;  /* 0x0003400401007387 */ /* 0x004fe80000100a00 */
[----:B------:R-:W2:Y:S04]  /*55a0*/  LDL.LU R14, [R1+0x22c] ;  /* 0x00022c00010e7983 */ /* 0x000ea80000300800 */
[----:B------:R-:W3:Y:S04]  /*55b0*/  LDL.LU R0, [R1+0x238] ;  /* 0x0002380001007983 */ /* 0x000ee80000300800 */
[----:B------:R-:W2:Y:S01]  /*55c0*/  LDL.LU R15, [R1+0x234] ;  /* 0x00023400010f7983 */ /* 0x000ea20000300800 */
[----:B0-----:R-:W-:-:S02]  /*55d0*/  IMAD.MOV.U32 R7, RZ, RZ, R28 ;  /* 0x000000ffff077224 */ /* 0x001fc400078e001c */
[----:B------:R-:W-:Y:S01]  /*55e0*/  IMAD.MOV.U32 R6, RZ, RZ, R29 ;  /* 0x000000ffff067224 */ /* 0x000fe200078e001d */
[----:B--2---:R-:W-:Y:S04]  /*55f0*/  STL.64 [R1+0x338], R14 ;  /* 0x0003380e01007387 */ /* 0x004fe80000100a00 */
[----:B------:R0:W-:Y:S04]  /*5600*/  STL.64 [R1+0x330], R12 ;  /* 0x0003300c01007387 */ /* 0x0001e80000100a00 */
[----:B0-----:R-:W2:Y:S04]  /*5610*/  LDL.LU R12, [R1+0xc0] ;  /* 0x0000c000010c7983 */ /* 0x001ea80000300800 */
[----:B------:R-:W2:Y:S04]  /*5620*/  LDL.LU R13, [R1+0xc4] ;  /* 0x0000c400010d7983 */ /* 0x000ea80000300800 */
[----:B------:R-:W2:Y:S04]  /*5630*/  LDL.LU R14, [R1+0xc8] ;  /* 0x0000c800010e7983 */ /* 0x000ea80000300800 */
[----:B------:R-:W2:Y:S04]  /*5640*/  LDL.LU R15, [R1+0xcc] ;  /* 0x0000cc00010f7983 */ /* 0x000ea80000300800 */
[----:B------:R-:W4:Y:S04]  /*5650*/  LDL.LU R4, [R1+0xd0] ;  /* 0x0000d00001047983 */ /* 0x000f280000300800 */
[----:B------:R-:W4:Y:S04]  /*5660*/  LDL.LU R5, [R1+0xd4] ;  /* 0x0000d40001057983 */ /* 0x000f280000300800 */
[----:B------:R-:W2:Y:S04]  /*5670*/  LDL.LU R28, [R1+0x240] ;  /* 0x00024000011c7983 */ /* 0x000ea80000300800 */
[----:B------:R-:W2:Y:S04]  /*5680*/  LDL.LU R16, [R1+0x23c] ;  /* 0x00023c0001107983 */ /* 0x000ea80000300800 */
[----:B------:R-:W2:Y:S04]  /*5690*/  LDL.LU R29, [R1+0x248] ;  /* 0x00024800011d7983 */ /* 0x000ea80000300800 */
[----:B------:R-:W2:Y:S04]  /*56a0*/  LDL.LU R17, [R1+0x244] ;  /* 0x0002440001117983 */ /* 0x000ea80000300800 */
[----:B------:R-:W-:Y:S04]  /*56b0*/  STL.64 [R1+0x328], R18 ;  /* 0x0003281201007387 */ /* 0x000fe80000100a00 */
[----:B--2---:R0:W-:Y:S04]  /*56c0*/  STL.64 [R1+0x320], R16 ;  /* 0x0003201001007387 */ /* 0x0041e80000100a00 */
[----:B0-----:R-:W2:Y:S04]  /*56d0*/  LDL.LU R16, [R1+0xb0] ;  /* 0x0000b00001107983 */ /* 0x001ea80000300800 */
[----:B------:R-:W2:Y:S04]  /*56e0*/  LDL.LU R17, [R1+0xb4] ;  /* 0x0000b40001117983 */ /* 0x000ea80000300800 */
[----:B------:R-:W2:Y:S04]  /*56f0*/  LDL.LU R18, [R1+0xb8] ;  /* 0x0000b80001127983 */ /* 0x000ea80000300800 */
[----:B------:R-:W2:Y:S04]  /*5700*/  LDL.LU R19, [R1+0xbc] ;  /* 0x0000bc0001137983 */ /* 0x000ea80000300800 */
[----:B------:R-:W-:Y:S04]  /*5710*/  STL.64 [R1+0x2e8], R22 ;  /* 0x0002e81601007387 */ /* 0x000fe80000100a00 */
[----:B------:R0:W-:Y:S04]  /*5720*/  STL.64 [R1+0x2e0], R20 ;  /* 0x0002e01401007387 */ /* 0x0001e80000100a00 */
[----:B0-----:R-:W2:Y:S04]  /*5730*/  LDL.LU R20, [R1+0x90] ;  /* 0x0000900001147983 */ /* 0x001ea80000300800 */
[----:B------:R-:W2:Y:S04]  /*5740*/  LDL.LU R21, [R1+0x94] ;  /* 0x0000940001157983 */ /* 0x000ea80000300800 */
[----:B------:R-:W2:Y:S04]  /*5750*/  LDL.LU R22, [R1+0x98] ;  /* 0x0000980001167983 */ /* 0x000ea80000300800 */
[----:B------:R-:W2:Y:S01]  /*5760*/  LDL.LU R23, [R1+0x9c] ;  /* 0x00009c0001177983 */ /* 0x000ea20000300800 */
[----:B------:R-:W-:-:S02]  /*5770*/  IMAD R10, R25, 0x100, R24 ;  /* 0x00000100190a7824 */ /* 0x000fc400078e0218 */
[----:B------:R-:W-:Y:S01]  /*5780*/  IMAD R11, R27, 0x100, R26 ;  /* 0x000001001b0b7824 */ /* 0x000fe200078e021a */
[----:B------:R-:W-:Y:S02]  /*5790*/  F2FP.F16.E4M3.UNPACK_B R8, R8 ;  /* 0x00000008ff08723e */ /* 0x000fe400020006ff */
[----:B------:R-:W-:Y:S02]  /*57a0*/  F2FP.F16.E4M3.UNPACK_B R9, R9 ;  /* 0x00000009ff09723e */ /* 0x000fe400020006ff */
[----:B------:R-:W-:Y:S02]  /*57b0*/  F2FP.F16.E4M3.UNPACK_B R10, R10 ;  /* 0x0000000aff0a723e */ /* 0x000fe400020006ff */
[----:B------:R-:W-:Y:S01]  /*57c0*/  F2FP.F16.E4M3.UNPACK_B R11, R11 ;  /* 0x0000000bff0b723e */ /* 0x000fe200020006ff */
[----:B--2---:R-:W-:Y:S04]  /*57d0*/  STL.64 [R1+0x2f8], R22 ;  /* 0x0002f81601007387 */ /* 0x004fe80000100a00 */
[----:B------:R0:W-:Y:S04]  /*57e0*/  STL.64 [R1+0x2f0], R20 ;  /* 0x0002f01401007387 */ /* 0x0001e80000100a00 */
[----:B0-----:R-:W2:Y:S04]  /*57f0*/  LDL.LU R20, [R1+0xa0] ;  /* 0x0000a00001147983 */ /* 0x001ea80000300800 */
[----:B------:R-:W2:Y:S04]  /*5800*/  LDL.LU R21, [R1+0xa4] ;  /* 0x0000a40001157983 */ /* 0x000ea80000300800 */
[----:B------:R-:W2:Y:S04]  /*5810*/  LDL.LU R22, [R1+0xa8] ;  /* 0x0000a80001167983 */ /* 0x000ea80000300800 */
[----:B------:R-:W2:Y:S01]  /*5820*/  LDL.LU R23, [R1+0xac] ;  /* 0x0000ac0001177983 */ /* 0x000ea20000300800 */
[C---:B----4-:R-:W-:Y:S03]  /*5830*/  HMMA.16816.F32 R4, R8.reuse, R2, R4 ;  /* 0x000000020804723c */ /* 0x050fe60000001804 */
        /* <DEDUP_REMOVED lines=8> */
[----:B------:R-:W4:Y:S04]  /*58c0*/  LDL.LU R26, [R1+0x48] ;  /* 0x00004800011a7983 */ /* 0x000f280000300800 */
[----:B------:R-:W4:Y:S04]  /*58d0*/  LDL.LU R27, [R1+0x4c] ;  /* 0x00004c00011b7983 */ /* 0x000f280000300800 */
[----:B------:R-:W-:Y:S04]  /*58e0*/  STL.64 [R1+0xd0], R4 ;  /* 0x0000d00401007387 */ /* 0x000fe80000100a00 */
[----:B------:R0:W-:Y:S04]  /*58f0*/  STL.64 [R1+0xd8], R6 ;  /* 0x0000d80601007387 */ /* 0x0001e80000100a00 */
[----:B0-----:R-:W2:Y:S04]  /*5900*/  LDL.LU.64 R6, [R1+0x348] ;  /* 0x0003480001067983 */ /* 0x001ea80000300a00 */
[----:B------:R-:W3:Y:S01]  /*5910*/  LDL.LU.64 R4, [R1+0x340] ;  /* 0x0003400001047983 */ /* 0x000ee20000300a00 */
[----:B--2---:R-:W-:-:S15]  /*5920*/  HMMA.16816.F32 R12, R8, R6, R12 ;  /* 0x00000006080c723c */ /* 0x004fde000000180c */
[----:B------:R-:W-:-:S04]  /*5930*/  NOP ;  /* 0x0000000000007918 */ /* 0x000fc80000000000 */
[----:B------:R-:W-:Y:S04]  /*5940*/  STL.64 [R1+0xc0], R12 ;  /* 0x0000c00c01007387 */ /* 0x000fe80000100a00 */
[----:B------:R0:W-:Y:S04]  /*5950*/  STL.64 [R1+0xc8], R14 ;  /* 0x0000c80e01007387 */ /* 0x0001e80000100a00 */
[----:B0-----:R-:W3:Y:S04]  /*5960*/  LDL.LU.64 R14, [R1+0x338] ;  /* 0x00033800010e7983 */ /* 0x001ee80000300a00 */
[----:B------:R-:W2:Y:S02]  /*5970*/  LDL.LU.64 R12, [R1+0x330] ;  /* 0x00033000010c7983 */ /* 0x000ea40000300a00 */
[----:B--2---:R-:W-:Y:S01]  /*5980*/  HMMA.16816.F32 R16, R8, R12, R16 ;  /* 0x0000000c0810723c */ /* 0x004fe20000001810 */
[----:B---3--:R-:W-:-:S15]  /*5990*/  IMAD R14, R14, 0x100, R5 ;  /* 0x000001000e0e7824 */ /* 0x008fde00078e0205 */
[----:B------:R-:W-:-:S03]  /*59a0*/  NOP ;  /* 0x0000000000007918 */ /* 0x000fc60000000000 */
[----:B------:R-:W-:Y:S04]  /*59b0*/  STL.64 [R1+0xb0], R16 ;  /* 0x0000b01001007387 */ /* 0x000fe80000100a00 */
[----:B------:R0:W-:Y:S04]  /*59c0*/  STL.64 [R1+0xb8], R18 ;  /* 0x0000b81201007387 */ /* 0x0001e80000100a00 */
[----:B0-----:R-:W2:Y:S04]  /*59d0*/  LDL.LU.64 R18, [R1+0x328] ;  /* 0x0003280001127983 */ /* 0x001ea80000300a00 */
[----:B------:R-:W3:Y:S04]  /*59e0*/  LDL.LU.64 R16, [R1+0x320] ;  /* 0x0003200001107983 */ /* 0x000ee80000300a00 */
[----:B------:R-:W2:Y:S01]  /*59f0*/  LDL.LU R5, [R1+0x31c] ;  /* 0x00031c0001057983 */ /* 0x000ea20000300800 */
[----:B------:R-:W-:-:S03]  /*5a00*/  IMAD R15, R15, 0x100, R0 ;  /* 0x000001000f0f7824 */ /* 0x000fc600078e0200 */
[----:B------:R1:W5:Y:S01]  /*5a10*/  LDL.LU R0, [R1+0x318] ;  /* 0x0003180001007983 */ /* 0x0003620000300800 */
[----:B---3--:R-:W-:-:S03]  /*5a20*/  IMAD R16, R16, 0x100, R28 ;  /* 0x0000010010107824 */ /* 0x008fc600078e021c */
[----:B------:R-:W3:Y:S01]  /*5a30*/  LDL.LU R28, [R1+0x314] ;  /* 0x00031400011c7983 */ /* 0x000ee20000300800 */
[----:B------:R-:W-:Y:S01]  /*5a40*/  IMAD R17, R17, 0x100, R29 ;  /* 0x0000010011117824 */ /* 0x000fe200078e021d */
[----:B--2---:R-:W-:Y:S02]  /*5a50*/  HMMA.16816.F32 R8, R8, R4, R20 ;  /* 0x000000040808723c */ /* 0x004fe40000001814 */
[----:B------:R-:W3:Y:S04]  /*5a60*/  LDL.LU R29, [R1+0x310] ;  /* 0x00031000011d7983 */ /* 0x000ee80000300800 */
[----:B------:R-:W2:Y:S04]  /*5a70*/  LDL.LU.64 R22, [R1+0x308] ;  /* 0x0003080001167983 */ /* 0x000ea80000300a00 */
[----:B------:R-:W2:Y:S09]  /*5a80*/  LDL.LU.64 R20, [R1+0x300] ;  /* 0x0003000001147983 */ /* 0x000eb20000300a00 */
[----:B------:R0:W-:Y:S04]  /*5a90*/  STL.64 [R1+0x60], R8 ;  /* 0x0000600801007387 */ /* 0x0001e80000100a00 */
[----:B------:R1:W-:Y:S01]  /*5aa0*/  STL.64 [R1+0x68], R10 ;  /* 0x0000680a01007387 */ /* 0x0003e20000100a00 */
[----:B0-----:R-:W-:-:S02]  /*5ab0*/  F2FP.F16.E4M3.UNPACK_B R8, R14 ;  /* 0x0000000eff08723e */ /* 0x001fc400020006ff */
[----:B------:R-:W-:Y:S01]  /*5ac0*/  F2FP.F16.E4M3.UNPACK_B R9, R15 ;  /* 0x0000000fff09723e */ /* 0x000fe200020006ff */
[----:B------:R-:W3:Y:S01]  /*5ad0*/  LDL.LU R14, [R1+0x24c] ;  /* 0x00024c00010e7983 */ /* 0x000ee20000300800 */
[----:B-1----:R-:W-:Y:S02]  /*5ae0*/  F2FP.F16.E4M3.UNPACK_B R10, R16 ;  /* 0x00000010ff0a723e */ /* 0x002fe400020006ff */
[----:B------:R-:W-:Y:S01]  /*5af0*/  F2FP.F16.E4M3.UNPACK_B R11, R17 ;  /* 0x00000011ff0b723e */ /* 0x000fe200020006ff */
[----:B------:R-:W3:Y:S04]  /*5b00*/  LDL.LU R15, [R1+0x254] ;  /* 0x00025400010f7983 */ /* 0x000ee80000300800 */
[----:B------:R-:W3:Y:S04]  /*5b10*/  LDL.LU R16, [R1+0x258] ;  /* 0x0002580001107983 */ /* 0x000ee80000300800 */
[----:B------:R-:W3:Y:S01]  /*5b20*/  LDL.LU R17, [R1+0x250] ;  /* 0x0002500001117983 */ /* 0x000ee20000300800 */
        /* <DEDUP_REMOVED lines=17> */
[----:B------:R-:W2:Y:S01]  /*5c40*/  LDL.LU.64 R20, [R1+0x2d0] ;  /* 0x0002d00001147983 */ /* 0x000ea20000300a00 */
[----:B---3--:R-:W-:-:S02]  /*5c50*/  IMAD R14, R14, 0x100, R17 ;  /* 0x000001000e0e7824 */ /* 0x008fc400078e0211 */
[----:B------:R-:W-:Y:S02]  /*5c60*/  IMAD R17, R28, 0x100, R29 ;  /* 0x000001001c117824 */ /* 0x000fe400078e021d */
[----:B------:R-:W3:Y:S04]  /*5c70*/  LDL.LU R29, [R1+0x2cc] ;  /* 0x0002cc00011d7983 */ /* 0x000ee80000300800 */
[----:B------:R-:W3:Y:S01]  /*5c80*/  LDL.LU R28, [R1+0x2c8] ;  /* 0x0002c800011c7983 */ /* 0x000ee20000300800 */
[----:B------:R-:W-:Y:S02]  /*5c90*/  IMAD R15, R15, 0x100, R16 ;  /* 0x000001000f0f7824 */ /* 0x000fe400078e0210 */
[----:B------:R-:W-:Y:S01]  /*5ca0*/  IMAD R16, R19, 0x100, R18 ;  /* 0x0000010013107824 */ /* 0x000fe200078e0212 */
[----:B--2---:R-:W-:Y:S01]  /*5cb0*/  HMMA.16816.F32 R8, R8, R4, R20 ;  /* 0x000000040808723c */ /* 0x004fe20000001814 */
[----:B------:R-:W2:Y:S04]  /*5cc0*/  LDL.LU.64 R22, [R1+0x2c0] ;  /* 0x0002c00001167983 */ /* 0x000ea80000300a00 */
[----:B------:R-:W2:Y:S04]  /*5cd0*/  LDL.LU.64 R20, [R1+0x2b8] ;  /* 0x0002b80001147983 */ /* 0x000ea80000300a00 */
[----:B------:R-:W3:Y:S04]  /*5ce0*/  LDL.LU R18, [R1+0x170] ;  /* 0x0001700001127983 */ /* 0x000ee80000300800 */
[----:B------:R-:W3:Y:S06]  /*5cf0*/  LDL.LU R19, [R1+0x178] ;  /* 0x0001780001137983 */ /* 0x000eec0000300800 */
[----:B------:R0:W-:Y:S04]  /*5d00*/  STL.64 [R1+0x50], R8 ;  /* 0x0000500801007387 */ /* 0x0001e80000100a00 */
[----:B------:R1:W-:Y:S01]  /*5d10*/  STL.64 [R1+0x58], R10 ;  /* 0x0000580a01007387 */ /* 0x0003e20000100a00 */
[----:B0-----:R-:W-:-:S02]  /*5d20*/  F2FP.F16.E4M3.UNPACK_B R8, R14 ;  /* 0x0000000eff08723e */ /* 0x001fc400020006ff */
[----:B------:R-:W-:Y:S01]  /*5d30*/  F2FP.F16.E4M3.UNPACK_B R9, R15 ;  /* 0x0000000fff09723e */ /* 0x000fe200020006ff */
[----:B------:R-:W3:Y:S01]  /*5d40*/  LDL.LU R14, [R1+0x168] ;  /* 0x00016800010e7983 */ /* 0x000ee20000300800 */
[----:B-1----:R-:W-:Y:S02]  /*5d50*/  F2FP.F16.E4M3.UNPACK_B R10, R16 ;  /* 0x00000010ff0a723e */ /* 0x002fe400020006ff */
[----:B------:R-:W-:Y:S01]  /*5d60*/  F2FP.F16.E4M3.UNPACK_B R11, R17 ;  /* 0x00000011ff0b723e */ /* 0x000fe200020006ff */
[----:B------:R-:W3:Y:S06]  /*5d70*/  LDL.LU R15, [R1+0x160] ;  /* 0x00016000010f7983 */ /* 0x000eec0000300800 */
[----:B----4-:R-:W-:-:S15]  /*5d80*/  HMMA.16816.F32 R24, R8, R2, R24 ;  /* 0x000000020818723c */ /* 0x010fde0000001818 */
[----:B------:R-:W-:-:S04]  /*5d90*/  NOP ;  /* 0x0000000000007918 */ /* 0x000fc80000000000 */
[----:B------:R-:W-:Y:S04]  /*5da0*/  STL.64 [R1+0x40], R24 ;  /* 0x0000401801007387 */ /* 0x000fe80000100a00 */
[----:B------:R0:W-:Y:S04]  /*5db0*/  STL.64 [R1+0x48], R26 ;  /* 0x0000481a01007387 */ /* 0x0001e80000100a00 */
[----:B0-----:R-:W4:Y:S04]  /*5dc0*/  LDL.LU.64 R26, [R1+0x2b0] ;  /* 0x0002b000011a7983 */ /* 0x001f280000300a00 */
[----:B------:R-:W4:Y:S01]  /*5dd0*/  LDL.LU.64 R24, [R1+0x2a8] ;  /* 0x0002a80001187983 */ /* 0x000f220000300a00 */
[----:B--2---:R-:W-:-:S15]  /*5de0*/  HMMA.16816.F32 R20, R8, R6, R20 ;  /* 0x000000060814723c */ /* 0x004fde0000001814 */
[----:B------:R-:W-:-:S04]  /*5df0*/  NOP ;  /* 0x0000000000007918 */ /* 0x000fc80000000000 */
[----:B------:R-:W-:Y:S04]  /*5e00*/  STL.64 [R1+0x20], R20 ;  /* 0x0000201401007387 */ /* 0x000fe80000100a00 */
[----:B------:R0:W-:Y:S04]  /*5e10*/  STL.64 [R1+0x28], R22 ;  /* 0x0000281601007387 */ /* 0x0001e80000100a00 */
[----:B0-----:R-:W2:Y:S04]  /*5e20*/  LDL.LU.64 R22, [R1+0x2a0] ;  /* 0x0002a00001167983 */ /* 0x001ea80000300a00 */
[----:B------:R-:W2:Y:S01]  /*5e30*/  LDL.LU.64 R20, [R1+0x298] ;  /* 0x0002980001147983 */ /* 0x000ea20000300a00 */
[C---:B----4-:R-:W-:Y:S08]  /*5e40*/  HMMA.16816.F32 R24, R8.reuse, R4, R24 ;  /* 0x000000040818723c */ /* 0x050ff00000001818 */
[----:B--2---:R-:W-:Y:S01]  /*5e50*/  HMMA.16816.F32 R20, R8, R12, R20 ;  /* 0x0000000c0814723c */ /* 0x004fe20000001814 */
[----:B------:R-:W2:Y:S04]  /*5e60*/  LDL.LU R12, [R1+0x1a8] ;  /* 0x0001a800010c7983 */ /* 0x000ea80000300800 */
[----:B------:R-:W4:-:S14]  /*5e70*/  LDL.LU R13, [R1+0x174] ;  /* 0x00017400010d7983 */ /* 0x000f1c0000300800 */
[----:B------:R0:W-:Y:S04]  /*5e80*/  STL.64 [R1], R20 ;  /* 0x0000001401007387 */ /* 0x0001e80000100a00 */
[----:B------:R1:W-:Y:S04]  /*5e90*/  STL.64 [R1+0x8], R22 ;  /* 0x0000081601007387 */ /* 0x0003e80000100a00 */
[----:B0-----:R-:W2:Y:S04]  /*5ea0*/  LDL.LU R20, [R1+0x17c] ;  /* 0x00017c0001147983 */ /* 0x001ea80000300800 */
[----:B------:R-:W2:Y:S04]  /*5eb0*/  LDL.LU R21, [R1+0x1b8] ;  /* 0x0001b80001157983 */ /* 0x000ea80000300800 */
[----:B-1----:R-:W2:Y:S04]  /*5ec0*/  LDL.LU R22, [R1+0x184] ;  /* 0x0001840001167983 */ /* 0x002ea80000300800 */
[----:B------:R-:W2:Y:S04]  /*5ed0*/  LDL.LU R23, [R1+0x18c] ;  /* 0x00018c0001177983 */ /* 0x000ea80000300800 */
[----:B------:R-:W2:Y:S04]  /*5ee0*/  LDL.LU R6, [R1+0x1c8] ;  /* 0x0001c80001067983 */ /* 0x000ea80000300800 */
[----:B------:R-:W2:Y:S04]  /*5ef0*/  LDL.LU R2, [R1+0x1d0] ;  /* 0x0001d00001027983 */ /* 0x000ea80000300800 */
[----:B------:R-:W2:Y:S04]  /*5f00*/  LDL.LU R8, [R1+0x180] ;  /* 0x0001800001087983 */ /* 0x000ea80000300800 */
[----:B------:R-:W4:Y:S04]  /*5f10*/  LDL.LU R9, [R1+0x188] ;  /* 0x0001880001097983 */ /* 0x000f280000300800 */
[----:B------:R-:W4:Y:S04]  /*5f20*/  LDL.LU R10, [R1+0x190] ;  /* 0x00019000010a7983 */ /* 0x000f280000300800 */
[----:B------:R-:W4:Y:S04]  /*5f30*/  LDL.LU R11, [R1+0x198] ;  /* 0x00019800010b7983 */ /* 0x000f280000300800 */
[----:B------:R-:W4:Y:S01]  /*5f40*/  LDL.LU R4, [R1+0x164] ;  /* 0x0001640001047983 */ /* 0x000f220000300800 */
[----:B---3--:R-:W-:-:S02]  /*5f50*/  IADD3 R15, P2, PT, R15, UR4, RZ ;  /* 0x000000040f0f7c10 */ /* 0x008fc4000ff5e0ff */
[----:B------:R-:W-:Y:S01]  /*5f60*/  IADD3 R14, P3, PT, R14, UR4, RZ ;  /* 0x000000040e0e7c10 */ /* 0x000fe2000ff7e0ff */
[----:B------:R-:W3:Y:S01]  /*5f70*/  LDL.LU R5, [R1+0x1a0] ;  /* 0x0001a00001057983 */ /* 0x000ee20000300800 */
[----:B------:R-:W-:-:S03]  /*5f80*/  IADD3 R18, P4, PT, R18, UR4, RZ ;  /* 0x0000000412127c10 */ /* 0x000fc6000ff9e0ff */
[----:B------:R-:W3:Y:S01]  /*5f90*/  LDL.LU R7, [R1+0x19c] ;  /* 0x00019c0001077983 */ /* 0x000ee20000300800 */
[----:B------:R-:W-:-:S03]  /*5fa0*/  IADD3 R19, P5, PT, R19, UR4, RZ ;  /* 0x0000000413137c10 */ /* 0x000fc6000ffbe0ff */
[----:B------:R-:W3:Y:S04]  /*5fb0*/  LDL.LU R3, [R1+0x1d8] ;  /* 0x0001d80001037983 */ /* 0x000ee80000300800 */
[----:B------:R0:W-:Y:S04]  /*5fc0*/  STL [R1+0x160], R15 ;  /* 0x0001600f01007387 */ /* 0x0001e80000100800 */
[----:B------:R1:W-:Y:S04]  /*5fd0*/  STL [R1+0x168], R14 ;  /* 0x0001680e01007387 */ /* 0x0003e80000100800 */
[----:B------:R-:W3:Y:S01]  /*5fe0*/  LDL.LU R17, [R1+0x1ac] ;  /* 0x0001ac0001117983 */ /* 0x000ee20000300800 */
[----:B------:R-:W-:-:S03]  /*5ff0*/  IADD3.X R29, PT, PT, R29, UR10, RZ, P2, !PT ;  /* 0x0000000a1d1d7c10 */ /* 0x000fc600097fe4ff */
[----:B------:R-:W3:Y:S04]  /*6000*/  LDL.LU R16, [R1+0x1b4] ;  /* 0x0001b40001107983 */ /* 0x000ee80000300800 */
[----:B------:R1:W-:Y:S04]  /*6010*/  STL [R1+0x170], R18 ;  /* 0x0001701201007387 */ /* 0x0003e80000100800 */
[----:B0-----:R-:W3:Y:S04]  /*6020*/  LDL.LU R15, [R1+0x1bc] ;  /* 0x0001bc00010f7983 */ /* 0x001ee80000300800 */
[----:B------:R0:W-:Y:S04]  /*6030*/  STL [R1+0x178], R19 ;  /* 0x0001781301007387 */ /* 0x0001e80000100800 */
[----:B-1----:R-:W3:Y:S01]  /*6040*/  LDL.LU R14, [R1+0x1c4] ;  /* 0x0001c400010e7983 */ /* 0x002ee20000300800 */
[----:B------:R-:W-:-:S03]  /*6050*/  IADD3.X R28, PT, PT, R28, UR10, RZ, P4, !PT ;  /* 0x0000000a1c1c7c10 */ /* 0x000fc6000a7fe4ff */
[----:B------:R-:W3:Y:S04]  /*6060*/  LDL.LU R18, [R1+0x1cc] ;  /* 0x0001cc0001127983 */ /* 0x000ee80000300800 */
[----:B0-----:R-:W3:Y:S01]  /*6070*/  LDL.LU R19, [R1+0x1d4] ;  /* 0x0001d40001137983 */ /* 0x001ee20000300800 */
[----:B--2---:R-:W-:Y:S02]  /*6080*/  IADD3 R8, P6, PT, R8, UR4, RZ ;  /* 0x0000000408087c10 */ /* 0x004fe4000ffde0ff */
[----:B----4-:R-:W-:-:S03]  /*6090*/  IADD3 R9, P0, PT, R9, UR4, RZ ;  /* 0x0000000409097c10 */ /* 0x010fc6000ff1e0ff */
[----:B------:R-:W-:Y:S01]  /*60a0*/  STL [R1+0x180], R8 ;  /* 0x0001800801007387 */ /* 0x000fe20000100800 */
[----:B------:R-:W-:-:S03]  /*60b0*/  IADD3 R10, P1, PT, R10, UR4, RZ ;  /* 0x000000040a0a7c10 */ /* 0x000fc6000ff3e0ff */
[----:B------:R0:W-:Y:S01]  /*60c0*/  STL [R1+0x15c], R29 ;  /* 0x00015c1d01007387 */ /* 0x0001e20000100800 */
[----:B------:R-:W-:-:S03]  /*60d0*/  IADD3 R11, P2, PT, R11, UR4, RZ ;  /* 0x000000040b0b7c10 */ /* 0x000fc6000ff5e0ff */
[----:B------:R-:W-:Y:S01]  /*60e0*/  STL [R1+0x188], R9 ;  /* 0x0001880901007387 */ /* 0x000fe20000100800 */
[----:B------:R-:W-:-:S03]  /*60f0*/  IADD3.X R4, PT, PT, R4, UR10, RZ, P3, !PT ;  /* 0x0000000a04047c10 */ /* 0x000fc60009ffe4ff */
[----:B0-----:R-:W2:Y:S04]  /*6100*/  LDL.LU R29, [R1+0x294] ;  /* 0x00029400011d7983 */ /* 0x001ea80000300800 */
[----:B------:R-:W-:Y:S04]  /*6110*/  STL [R1+0x190], R10 ;  /* 0x0001900a01007387 */ /* 0x000fe80000100800 */
[----:B------:R-:W-:Y:S04]  /*6120*/  STL [R1+0x198], R11 ;  /* 0x0001980b01007387 */ /* 0x000fe80000100800 */
[----:B------:R0:W-:Y:S04]  /*6130*/  STL [R1+0x16c], R28 ;  /* 0x00016c1c01007387 */ /* 0x0001e80000100800 */
[----:B------:R-:W-:Y:S04]  /*6140*/  STL [R1+0x164], R4 ;  /* 0x0001640401007387 */ /* 0x000fe80000100800 */
[----:B0-----:R-:W4:Y:S01]  /*6150*/  LDL.LU R28, [R1+0x290] ;  /* 0x00029000011c7983 */ /* 0x001f220000300800 */
[----:B---3--:R-:W-:-:S02]  /*6160*/  IADD3 R5, P3, PT, R5, UR4, RZ ;  /* 0x0000000405057c10 */ /* 0x008fc4000ff7e0ff */
[----:B------:R-:W-:Y:S02]  /*6170*/  IADD3.X R13, PT, PT, R13, UR10, RZ, P5, !PT ;  /* 0x0000000a0d0d7c10 */ /* 0x000fe4000affe4ff */
[----:B------:R-:W-:Y:S01]  /*6180*/  IADD3 R12, P4, PT, R12, UR4, RZ ;  /* 0x000000040c0c7c10 */ /* 0x000fe2000ff9e0ff */
[----:B------:R-:W-:Y:S01]  /*6190*/  STL [R1+0x1a0], R5 ;  /* 0x0001a00501007387 */ /* 0x000fe20000100800 */
[----:B------:R-:W-:Y:S02]  /*61a0*/  IADD3.X R20, PT, PT, R20, UR10, RZ, P6, !PT ;  /* 0x0000000a14147c10 */ /* 0x000fe4000b7fe4ff */
[----:B------:R-:W-:Y:S02]  /*61b0*/  IADD3.X R22, PT, PT, R22, UR10, RZ, P0, !PT ;  /* 0x0000000a16167c10 */ /* 0x000fe400087fe4ff */
[----:B------:R-:W-:Y:S02]  /*61c0*/  IADD3 R21, P6, PT, R21, UR4, RZ ;  /* 0x0000000415157c10 */ /* 0x000fe4000ffde0ff */
[----:B--2---:R-:W-:-:S05]  /*61d0*/  IADD3 R29, P5, PT, R29, UR4, RZ ;  /* 0x000000041d1d7c10 */ /* 0x004fca000ffbe0ff */
[----:B------:R0:W-:Y:S04]  /*61e0*/  STL [R1+0x1b0], R29 ;  /* 0x0001b01d01007387 */ /* 0x0001e80000100800 */
[----:B------:R-:W-:Y:S04]  /*61f0*/  STL [R1+0x1a8], R12 ;  /* 0x0001a80c01007387 */ /* 0x000fe80000100800 */
[----:B0-----:R-:W2:Y:S04]  /*6200*/  LDL.LU R29, [R1+0x28c] ;  /* 0x00028c00011d7983 */ /* 0x001ea80000300800 */
[----:B------:R-:W-:Y:S01]  /*6210*/  STL [R1+0x174], R13 ;  /* 0x0001740d01007387 */ /* 0x000fe20000100800 */
[----:B----4-:R-:W-:-:S03]  /*6220*/  IADD3 R28, P0, PT, R28, UR4, RZ ;  /* 0x000000041c1c7c10 */ /* 0x010fc6000ff1e0ff */
[----:B------:R-:W-:Y:S04]  /*6230*/  STL [R1+0x17c], R20 ;  /* 0x00017c1401007387 */ /* 0x000fe80000100800 */
[----:B------:R0:W-:Y:S04]  /*6240*/  STL [R1+0x1c0], R28 ;  /* 0x0001c01c01007387 */ /* 0x0001e80000100800 */
[----:B------:R-:W-:Y:S04]  /*6250*/  STL [R1+0x1b8], R21 ;  /* 0x0001b81501007387 */ /* 0x000fe80000100800 */
[----:B0-----:R-:W3:Y:S01]  /*6260*/  LDL.LU R28, [R1+0x288] ;  /* 0x00028800011c7983 */ /* 0x001ee20000300800 */
[----:B------:R-:W-:-:S02]  /*6270*/  IADD3.X R23, PT, PT, R23, UR10, RZ, P1, !PT ;  /* 0x0000000a17177c10 */ /* 0x000fc40008ffe4ff */
[----:B------:R-:W-:Y:S01]  /*6280*/  IADD3 R6, P1, PT, R6, UR4, RZ ;  /* 0x0000000406067c10 */ /* 0x000fe2000ff3e0ff */
[----:B------:R-:W-:Y:S01]  /*6290*/  STL [R1+0x184], R22 ;  /* 0x0001841601007387 */ /* 0x000fe20000100800 */
[----:B------:R-:W-:Y:S02]  /*62a0*/  IADD3.X R7, PT, PT, R7, UR10, RZ, P3, !PT ;  /* 0x0000000a07077c10 */ /* 0x000fe40009ffe4ff */
[----:B--2---:R-:W-:Y:S02]  /*62b0*/  IADD3.X R29, PT, PT, R29, UR10, RZ, P2, !PT ;  /* 0x0000000a1d1d7c10 */ /* 0x004fe400097fe4ff */
[----:B------:R-:W-:-:S03]  /*62c0*/  IADD3 R2, P2, PT, R2, UR4, RZ ;  /* 0x0000000402027c10 */ /* 0x000fc6000ff5e0ff */
[----:B------:R0:W-:Y:S04]  /*62d0*/  STL [R1+0x194], R29 ;  /* 0x0001941d01007387 */ /* 0x0001e80000100800 */
[----:B------:R-:W-:Y:S04]  /*62e0*/  STL [R1+0x18c], R23 ;  /* 0x00018c1701007387 */ /* 0x000fe80000100800 */
[----:B0-----:R-:W2:Y:S04]  /*62f0*/  LDL.LU R29, [R1+0x284] ;  /* 0x00028400011d7983 */ /* 0x001ea80000300800 */
[----:B------:R-:W-:Y:S01]  /*6300*/  STL [R1+0x1c8], R6 ;  /* 0x0001c80601007387 */ /* 0x000fe20000100800 */
[----:B---3--:R-:W-:-:S03]  /*6310*/  IADD3.X R28, PT, PT, R28, UR10, RZ, P4, !PT ;  /* 0x0000000a1c1c7c10 */ /* 0x008fc6000a7fe4ff */
[----:B------:R0:W-:Y:S04]  /*6320*/  STL [R1+0x1d0], R2 ;  /* 0x0001d00201007387 */ /* 0x0001e80000100800 */
[----:B------:R1:W-:Y:S04]  /*6330*/  STL [R1+0x1a4], R28 ;  /* 0x0001a41c01007387 */ /* 0x0003e80000100800 */
[----:B------:R3:W-:Y:S01]  /*6340*/  STL [R1+0x19c], R7 ;  /* 0x00019c0701007387 */ /* 0x0007e20000100800 */
[----:B0-----:R-:W0:Y:S03]  /*6350*/  LDC R2, c[0x0][0x3a8] ;  /* 0x0000ea00ff027b82 */ /* 0x001e260000000800 */
[----:B-1----:R-:W4:Y:S01]  /*6360*/  LDL.LU R28, [R1+0x280] ;  /* 0x00028000011c7983 */ /* 0x002f220000300800 */
[----:B------:R-:W-:-:S02]  /*6370*/  IADD3 R3, P3, PT, R3, UR4, RZ ;  /* 0x0000000403037c10 */ /* 0x000fc4000ff7e0ff */
[----:B------:R-:W-:Y:S02]  /*6380*/  IADD3.X R17, PT, PT, R17, UR10, RZ, P5, !PT ;  /* 0x0000000a11117c10 */ /* 0x000fe4000affe4ff */
[----:B------:R-:W-:Y:S02]  /*6390*/  IADD3.X R16, PT, PT, R16, UR10, RZ, P6, !PT ;  /* 0x0000000a10107c10 */ /* 0x000fe4000b7fe4ff */
[----:B------:R-:W-:Y:S01]  /*63a0*/  IADD3.X R15, PT, PT, R15, UR10, RZ, P0, !PT ;  /* 0x0000000a0f0f7c10 */ /* 0x000fe200087fe4ff */
[----:B------:R3:W-:Y:S01]  /*63b0*/  STL [R1+0x1d8], R3 ;  /* 0x0001d80301007387 */ /* 0x0007e20000100800 */
[----:B------:R-:W-:Y:S02]  /*63c0*/  IADD3.X R14, PT, PT, R14, UR10, RZ, P1, !PT ;  /* 0x0000000a0e0e7c10 */ /* 0x000fe40008ffe4ff */
[----:B------:R-:W-:Y:S01]  /*63d0*/  IADD3.X R19, PT, PT, R19, UR10, RZ, P3, !PT ;  /* 0x0000000a13137c10 */ /* 0x000fe20009ffe4ff */
[----:B------:R3:W-:Y:S01]  /*63e0*/  STL [R1+0x1ac], R17 ;  /* 0x0001ac1101007387 */ /* 0x0007e20000100800 */
[----:B------:R-:W-:-:S03]  /*63f0*/  IADD3.X R18, PT, PT, R18, UR10, RZ, P2, !PT ;  /* 0x0000000a12127c10 */ /* 0x000fc600097fe4ff */
[----:B------:R3:W-:Y:S04]  /*6400*/  STL [R1+0x1b4], R16 ;  /* 0x0001b41001007387 */ /* 0x0007e80000100800 */
[----:B------:R3:W-:Y:S04]  /*6410*/  STL [R1+0x1bc], R15 ;  /* 0x0001bc0f01007387 */ /* 0x0007e80000100800 */
[----:B------:R3:W-:Y:S04]  /*6420*/  STL [R1+0x1c4], R14 ;  /* 0x0001c40e01007387 */ /* 0x0007e80000100800 */
[----:B------:R3:W-:Y:S04]  /*6430*/  STL [R1+0x1d4], R19 ;  /* 0x0001d41301007387 */ /* 0x0007e80000100800 */
[----:B------:R3:W-:Y:S01]  /*6440*/  STL [R1+0x1cc], R18 ;  /* 0x0001cc1201007387 */ /* 0x0007e20000100800 */
[----:B------:R-:W-:Y:S01]  /*6450*/  UIADD3 UR6, UPT, UPT, UR6, -0x1, URZ ;  /* 0xffffffff06067890 */ /* 0x000fe2000fffe0ff */
[----:B0-----:R-:W-:-:S03]  /*6460*/  IMAD.SHL.U32 R2, R2, 0x20, RZ ;  /* 0x0000002002027824 */ /* 0x001fc600078e00ff */
[----:B------:R-:W-:Y:S02]  /*6470*/  UISETP.NE.U32.AND UP0, UPT, UR6, URZ, UPT ;  /* 0x000000ff0600728c */ /* 0x000fe4000bf05070 */
[----:B------:R-:W-:Y:S01]  /*6480*/  UIADD3 UR7, UPT, UPT, UR7, -0x20, URZ ;  /* 0xffffffe007077890 */ /* 0x000fe2000fffe0ff */
[----:B--2---:R-:W-:-:S04]  /*6490*/  IADD3 R29, P4, PT, R2, R29, RZ ;  /* 0x0000001d021d7210 */ /* 0x004fc80007f9e0ff */
[----:B----4-:R-:W-:Y:S02]  /*64a0*/  LEA.HI.X.SX32 R28, R2, R28, 0x1, P4 ;  /* 0x0000001c021c7211 */ /* 0x010fe400020f0eff */
[----:B---3--:R-:W-:Y:S07]  /*64b0*/  BRA.U UP0, `(.L_x_2) ;  /* 0xffffffc500087547 */ /* 0x008fee000b83ffff */
.L_x_1:
[----:B------:R-:W2:Y:S01]  /*64c0*/  LDL.LU R13, [R1+0x10] ;  /* 0x00001000010d7983 */ /* 0x000ea20000300800 */
[----:B------:R-:W1:Y:S01]  /*64d0*/  S2UR UR5, SR_CgaCtaId ;  /* 0x00000000000579c3 */ /* 0x000e620000008800 */
[----:B------:R-:W-:Y:S01]  /*64e0*/  UMOV UR4, 0x400 ;  /* 0x0000040000047882 */ /* 0x000fe20000000000 */
[----:B------:R-:W3:Y:S01]  /*64f0*/  LDCU.64 UR6, c[0x0][0x398] ;  /* 0x00007300ff0677ac */ /* 0x000ee20008000a00 */
[----:B------:R-:W2:Y:S01]  /*6500*/  LDL.LU R12, [R1+0x14] ;  /* 0x00001400010c7983 */ /* 0x000ea20000300800 */
[----:B------:R-:W4:Y:S03]  /*6510*/  LDCU UR13, c[0x0][0x39c] ;  /* 0x00007380ff0d77ac */ /* 0x000f260008000800 */
[----:B------:R-:W3:Y:S01]  /*6520*/  LDL.LU R11, [R1+0x18] ;  /* 0x00001800010b7983 */ /* 0x000ee20000300800 */
[----:B------:R-:W0:Y:S03]  /*6530*/  LDCU UR12, c[0x0][0x39c] ;  /* 0x00007380ff0c77ac */ /* 0x000e260008000800 */
[----:B------:R-:W3:Y:S01]  /*6540*/  LDL.LU R10, [R1+0x1c] ;  /* 0x00001c00010a7983 */ /* 0x000ee20000300800 */
[----:B------:R-:W0:Y:S03]  /*6550*/  LDCU UR10, c[0x0][0x39c] ;  /* 0x00007380ff0a77ac */ /* 0x000e260008000800 */
[----:B------:R-:W4:Y:S01]  /*6560*/  LDL.LU R9, [R1+0x30] ;  /* 0x0000300001097983 */ /* 0x000f220000300800 */
[----:B------:R-:W0:Y:S03]  /*6570*/  LDCU UR11, c[0x0][0x39c] ;  /* 0x00007380ff0b77ac */ /* 0x000e260008000800 */
[----:B------:R-:W4:Y:S04]  /*6580*/  LDL.LU R8, [R1+0x34] ;  /* 0x0000340001087983 */ /* 0x000f280000300800 */
[----:B------:R-:W4:Y:S04]  /*6590*/  LDL.LU R7, [R1+0x38] ;  /* 0x0000380001077983 */ /* 0x000f280000300800 */
[----:B------:R-:W4:Y:S04]  /*65a0*/  LDL.LU R6, [R1+0x3c] ;  /* 0x00003c0001067983 */ /* 0x000f280000300800 */
[----:B------:R-:W4:Y:S04]  /*65b0*/  LDL.LU R5, [R1+0xe0] ;  /* 0x0000e00001057983 */ /* 0x000f280000300800 */
[----:B------:R-:W4:Y:S04]  /*65c0*/  LDL.LU R4, [R1+0xe4] ;  /* 0x0000e40001047983 */ /* 0x000f280000300800 */
[----:B0-----:R-:W4:Y:S04]  /*65d0*/  LDL.LU R3, [R1+0xe8] ;  /* 0x0000e80001037983 */ /* 0x001f280000300800 */
[----:B------:R-:W4:Y:S04]  /*65e0*/  LDL.LU R2, [R1+0xec] ;  /* 0x0000ec0001027983 */ /* 0x000f280000300800 */
[----:B------:R-:W-:Y:S04]  /*65f0*/  STL [R1+0x294], R25 ;  /* 0x0002941901007387 */ /* 0x000fe80000100800 */
[----:B------:R-:W-:Y:S04]  /*6600*/  STL [R1+0x290], R24 ;  /* 0x0002901801007387 */ /* 0x000fe80000100800 */
[----:B------:R-:W-:Y:S04]  /*6610*/  STL [R1+0x28c], R27 ;  /* 0x00028c1b01007387 */ /* 0x000fe80000100800 */
[----:B------:R-:W-:Y:S01]  /*6620*/  STL [R1+0x288], R26 ;  /* 0x0002881a01007387 */ /* 0x000fe20000100800 */
[----:B------:R-:W-:Y:S01]  /*6630*/  BAR.SYNC.DEFER_BLOCKING 0x0 ;  /* 0x0000000000007b1d */ /* 0x000fe20000010000 */
[----:B--2---:R-:W-:-:S05]  /*6640*/  F2FP.SATFINITE.E4M3.F32.PACK_AB_MERGE_C R23, R12, R13, RZ ;  /* 0x0000000d0c17723e */ /* 0x004fca00048070ff */
[----:B------:R-:W-:Y:S01]  /*6650*/  STL [R1+0x298], R23 ;  /* 0x0002981701007387 */ /* 0x000fe20000100800 */
[----:B---3-5:R-:W-:Y:S02]  /*6660*/  F2FP.SATFINITE.E4M3.F32.PACK_AB_MERGE_C R0, R10, R11, RZ ;  /* 0x0000000b0a00723e */ /* 0x028fe400048070ff */
[----:B----4-:R-:W-:-:S05]  /*6670*/  F2FP.SATFINITE.E4M3.F32.PACK_AB_MERGE_C R18, R8, R9, RZ ;  /* 0x000000090812723e */ /* 0x010fca00048070ff */
[----:B------:R-:W-:Y:S04]  /*6680*/  STL [R1+0x29c], R18 ;  /* 0x00029c1201007387 */ /* 0x000fe80000100800 */
[----:B------:R0:W-:Y:S01]  /*6690*/  STL [R1+0x14], R0 ;  /* 0x0000140001007387 */ /* 0x0001e20000100800 */
[----:B------:R-:W-:Y:S02]  /*66a0*/  F2FP.SATFINITE.E4M3.F32.PACK_AB_MERGE_C R22, R4, R5, RZ ;  /* 0x000000050416723e */ /* 0x000fe400048070ff */
[----:B0-----:R-:W-:-:S03]  /*66b0*/  F2FP.SATFINITE.E4M3.F32.PACK_AB_MERGE_C R0, R6, R7, RZ ;  /* 0x000000070600723e */ /* 0x001fc600048070ff */
[----:B------:R-:W-:Y:S01]  /*66c0*/  STL [R1+0x2a0], R22 ;  /* 0x0002a01601007387 */ /* 0x000fe20000100800 */
[----:B------:R-:W-:-:S03]  /*66d0*/  F2FP.SATFINITE.E4M3.F32.PACK_AB_MERGE_C R29, R2, R3, RZ ;  /* 0x00000003021d723e */ /* 0x000fc600048070ff */
[----:B------:R-:W-:Y:S04]  /*66e0*/  STL [R1+0x10], R0 ;  /* 0x0000100001007387 */ /* 0x000fe80000100800 */
[----:B------:R-:W2:Y:S04]  /*66f0*/  LDL.LU R11, [R1+0xd4] ;  /* 0x0000d400010b7983 */ /* 0x000ea80000300800 */
[----:B--2---:R0:W-:Y:S04]  /*6700*/  STL [R1+0x2dc], R11 ;  /* 0x0002dc0b01007387 */ /* 0x0041e80000100800 */
[----:B0-----:R-:W2:Y:S04]  /*6710*/  LDL.LU R11, [R1+0x7c] ;  /* 0x00007c00010b7983 */ /* 0x001ea80000300800 */
[----:B--2---:R0:W-:Y:S04]  /*6720*/  STL [R1+0x2e4], R11 ;  /* 0x0002e40b01007387 */ /* 0x0041e80000100800 */
[----:B0-----:R-:W2:Y:S04]  /*6730*/  LDL.LU R11, [R1+0x74] ;  /* 0x00007400010b7983 */ /* 0x001ea80000300800 */
[----:B------:R-:W3:Y:S04]  /*6740*/  LDL.LU R28, [R1+0xdc] ;  /* 0x0000dc00011c7983 */ /* 0x000ee80000300800 */
[----:B---3--:R0:W-:Y:S04]  /*6750*/  STL [R1+0x2d8], R28 ;  /* 0x0002d81c01007387 */ /* 0x0081e80000100800 */
[----:B0-----:R-:W3:Y:S04]  /*6760*/  LDL.LU R28, [R1+0xd0] ;  /* 0x0000d000011c7983 */ /* 0x001ee80000300800 */
[----:B---3--:R0:W-:Y:S04]  /*6770*/  STL [R1+0x2e0], R28 ;  /* 0x0002e01c01007387 */ /* 0x0081e80000100800 */
[----:B0-----:R-:W3:Y:S04]  /*6780*/  LDL.LU R28, [R1+0x78] ;  /* 0x00007800011c7983 */ /* 0x001ee80000300800 */
[----:B---3--:R0:W-:Y:S04]  /*6790*/  STL [R1+0x2e8], R28 ;  /* 0x0002e81c01007387 */ /* 0x0081e80000100800 */
[----:B0-----:R-:W2:Y:S04]  /*67a0*/  LDL.LU R28, [R1+0x70] ;  /* 0x00007000011c7983 */ /* 0x001ea80000300800 */
[----:B------:R-:W3:Y:S04]  /*67b0*/  LDL.LU R10, [R1+0xc4] ;  /* 0x0000c400010a7983 */ /* 0x000ee80000300800 */
[----:B---3--:R0:W-:Y:S04]  /*67c0*/  STL [R1+0x2d4], R10 ;  /* 0x0002d40a01007387 */ /* 0x0081e80000100800 */
[----:B0-----:R-:W3:Y:S04]  /*67d0*/  LDL.LU R10, [R1+0xd8] ;  /* 0x0000d800010a7983 */ /* 0x001ee80000300800 */
[----:B------:R-:W4:Y:S04]  /*67e0*/  LDL.LU R9, [R1+0xcc] ;  /* 0x0000cc0001097983 */ /* 0x000f280000300800 */
[----:B----4-:R0:W-:Y:S04]  /*67f0*/  STL [R1+0x2d0], R9 ;  /* 0x0002d00901007387 */ /* 0x0101e80000100800 */
[----:B0-----:R-:W4:Y:S04]  /*6800*/  LDL.LU R9, [R1+0xc0] ;  /* 0x0000c00001097983 */ /* 0x001f280000300800 */
[----:B------:R-:W2:Y:S04]  /*6810*/  LDL.LU R8, [R1+0xb4] ;  /* 0x0000b40001087983 */ /* 0x000ea80000300800 */
[----:B--2---:R0:W-:Y:S04]  /*6820*/  STL [R1+0x2cc], R8 ;  /* 0x0002cc0801007387 */ /* 0x0041e80000100800 */
[----:B0-----:R-:W2:Y:S04]  /*6830*/  LDL.LU R8, [R1+0xc8] ;  /* 0x0000c80001087983 */ /* 0x001ea80000300800 */
[----:B------:R-:W2:Y:S04]  /*6840*/  LDL.LU R6, [R1+0xbc] ;  /* 0x0000bc0001067983 */ /* 0x000ea80000300800 */
[----:B--2---:R0:W-:Y:S04]  /*6850*/  STL [R1+0x2c8], R6 ;  /* 0x0002c80601007387 */ /* 0x0041e80000100800 */
[----:B0-----:R-:W2:Y:S04]  /*6860*/  LDL.LU R6, [R1+0xb0] ;  /* 0x0000b00001067983 */ /* 0x001ea80000300800 */
[----:B------:R-:W2:Y:S04]  /*6870*/  LDL.LU R4, [R1+0xa4] ;  /* 0x0000a40001047983 */ /* 0x000ea80000300800 */
[----:B--2---:R0:W-:Y:S04]  /*6880*/  STL [R1+0x2b4], R4 ;  /* 0x0002b40401007387 */ /* 0x0041e80000100800 */
[----:B0-----:R-:W2:Y:S04]  /*6890*/  LDL.LU R4, [R1+0x6c] ;  /* 0x00006c0001047983 */ /* 0x001ea80000300800 */
[----:B--2---:R0:W-:Y:S04]  /*68a0*/  STL [R1+0x2bc], R4 ;  /* 0x0002bc0401007387 */ /* 0x0041e80000100800 */
[----:B0-----:R-:W2:Y:S04]  /*68b0*/  LDL.LU R4, [R1+0x64] ;  /* 0x0000640001047983 */ /* 0x001ea80000300800 */
        /* <DEDUP_REMOVED lines=12> */
[----:B------:R-:W2:Y:S04]  /*6980*/  LDL.LU R21, [R1+0x94] ;  /* 0x0000940001157983 */ /* 0x000ea80000300800 */
[----:B------:R-:W2:Y:S04]  /*6990*/  LDL.LU R20, [R1+0x98] ;  /* 0x0000980001147983 */ /* 0x000ea80000300800 */
[----:B------:R-:W2:Y:S04]  /*69a0*/  LDL.LU R3, [R1+0x9c] ;  /* 0x00009c0001037983 */ /* 0x000ea80000300800 */
[----:B------:R-:W2:Y:S04]  /*69b0*/  LDL.LU R5, [R1+0x84] ;  /* 0x0000840001057983 */ /* 0x000ea80000300800 */
[----:B------:R0:W-:Y:S04]  /*69c0*/  STL [R1+0x2a4], R29 ;  /* 0x0002a41d01007387 */ /* 0x0001e80000100800 */
[----:B0-----:R-:W2:Y:S01]  /*69d0*/  LDL.LU R29, [R1+0x88] ;  /* 0x00008800011d7983 */ /* 0x001ea20000300800 */
[----:B------:R-:W-:-:S03]  /*69e0*/  F2FP.SATFINITE.E4M3.F32.PACK_AB_MERGE_C R11, R11, R28, RZ ;  /* 0x0000001c0b0b723e */ /* 0x000fc600048070ff */
[----:B--2---:R0:W-:Y:S04]  /*69f0*/  STL [R1+0x2a8], R29 ;  /* 0x0002a81d01007387 */ /* 0x0041e80000100800 */
[----:B0-----:R-:W2:Y:S04]  /*6a00*/  LDL.LU R29, [R1+0x80] ;  /* 0x00008000011d7983 */ /* 0x001ea80000300800 */
[----:B------:R-:W2:Y:S04]  /*6a10*/  LDL.LU R7, [R1+0x8c] ;  /* 0x00008c0001077983 */ /* 0x000ea80000300800 */
        /* <DEDUP_REMOVED lines=10> */
[----:B------:R-:W2:Y:S04]  /*6ac0*/  LDL.LU R26, [R1] ;  /* 0x00000000011a7983 */ /* 0x000ea80000300800 */
[----:B------:R-:W2:Y:S04]  /*6ad0*/  LDL.LU R16, [R1+0x4] ;  /* 0x0000040001107983 */ /* 0x000ea80000300800 */
[----:B------:R-:W2:Y:S04]  /*6ae0*/  LDL.LU R19, [R1+0x8] ;  /* 0x0000080001137983 */ /* 0x000ea80000300800 */
[----:B------:R-:W2:Y:S04]  /*6af0*/  LDL.LU R17, [R1+0xc] ;  /* 0x00000c0001117983 */ /* 0x000ea80000300800 */
[----:B------:R-:W2:Y:S04]  /*6b00*/  LDL.LU R28, [R1+0x2e8] ;  /* 0x0002e800011c7983 */ /* 0x000ea80000300800 */
[----:B------:R0:W-:Y:S04]  /*6b10*/  STL [R1+0x70], R11 ;  /* 0x0000700b01007387 */ /* 0x0001e80000100800 */
[----:B0-----:R-:W2:Y:S02]  /*6b20*/  LDL.LU R11, [R1+0x2e4] ;  /* 0x0002e400010b7983 */ /* 0x001ea40000300800 */
[----:B--2---:R-:W-:-:S02]  /*6b30*/  F2FP.SATFINITE.E4M3.F32.PACK_AB_MERGE_C R11, R11, R28, RZ ;  /* 0x0000001c0b0b723e */ /* 0x004fc400048070ff */
[----:B------:R-:W2:Y:S04]  /*6b40*/  LDL.LU R28, [R1+0x2e0] ;  /* 0x0002e000011c7983 */ /* 0x000ea80000300800 */
[----:B------:R0:W-:Y:S04]  /*6b50*/  STL [R1+0x74], R11 ;  /* 0x0000740b01007387 */ /* 0x0001e80000100800 */
[----:B0-----:R-:W2:Y:S02]  /*6b60*/  LDL.LU R11, [R1+0x2dc] ;  /* 0x0002dc00010b7983 */ /* 0x001ea40000300800 */
[----:B--2---:R-:W-:-:S02]  /*6b70*/  F2FP.SATFINITE.E4M3.F32.PACK_AB_MERGE_C R11, R11, R28, RZ ;  /* 0x0000001c0b0b723e */ /* 0x004fc400048070ff */
[----:B------:R-:W3:Y:S02]  /*6b80*/  LDL.LU R28, [R1+0x2d8] ;  /* 0x0002d800011c7983 */ /* 0x000ee40000300800 */
[----:B---3--:R-:W-:Y:S02]  /*6b90*/  F2FP.SATFINITE.E4M3.F32.PACK_AB_MERGE_C R28, R28, R10, RZ ;  /* 0x0000000a1c1c723e */ /* 0x008fe400048070ff */
[----:B------:R-:W4:Y:S02]  /*6ba0*/  LDL.LU R10, [R1+0x2d4] ;  /* 0x0002d400010a7983 */ /* 0x000f240000300800 */
[----:B----4-:R-:W-:Y:S02]  /*6bb0*/  F2FP.SATFINITE.E4M3.F32.PACK_AB_MERGE_C R10, R10, R9, RZ ;  /* 0x000000090a0a723e */ /* 0x010fe400048070ff */
[----:B------:R-:W2:Y:S02]  /*6bc0*/  LDL.LU R9, [R1+0x2d0] ;  /* 0x0002d00001097983 */ /* 0x000ea40000300800 */
[----:B--2---:R-:W-:-:S02]  /*6bd0*/  F2FP.SATFINITE.E4M3.F32.PACK_AB_MERGE_C R9, R9, R8, RZ ;  /* 0x000000080909723e */ /* 0x004fc400048070ff */
[----:B------:R-:W2:Y:S02]  /*6be0*/  LDL.LU R8, [R1+0x2cc] ;  /* 0x0002cc0001087983 */ /* 0x000ea40000300800 */
[----:B--2---:R-:W-:Y:S02]  /*6bf0*/  F2FP.SATFINITE.E4M3.F32.PACK_AB_MERGE_C R8, R8, R6, RZ ;  /* 0x000000060808723e */ /* 0x004fe400048070ff */
[----:B------:R-:W2:Y:S02]  /*6c00*/  LDL.LU R6, [R1+0x2c8] ;  /* 0x0002c80001067983 */ /* 0x000ea40000300800 */
[----:B--2---:R-:W-:Y:S02]  /*6c10*/  F2FP.SATFINITE.E4M3.F32.PACK_AB_MERGE_C R6, R6, R4, RZ ;  /* 0x000000040606723e */ /* 0x004fe400048070ff */
[----:B------:R-:W2:Y:S02]  /*6c20*/  LDL.LU R4, [R1+0x2c4] ;  /* 0x0002c40001047983 */ /* 0x000ea40000300800 */
[----:B--2---:R-:W-:-:S02]  /*6c30*/  F2FP.SATFINITE.E4M3.F32.PACK_AB_MERGE_C R4, R4, R2, RZ ;  /* 0x000000020404723e */ /* 0x004fc400048070ff */
        /* <DEDUP_REMOVED lines=8> */
[----:B------:R-:W2:Y:S01]  /*6cc0*/  LDL.LU R2, [R1+0x2b0] ;  /* 0x0002b00001027983 */ /* 0x000ea20000300800 */
[----:B------:R-:W-:Y:S02]  /*6cd0*/  F2FP.SATFINITE.E4M3.F32.PACK_AB_MERGE_C R3, R3, R20, RZ ;  /* 0x000000140303723e */ /* 0x000fe400048070ff */
[----:B--2---:R-:W-:Y:S02]  /*6ce0*/  F2FP.SATFINITE.E4M3.F32.PACK_AB_MERGE_C R2, R2, R0, RZ ;  /* 0x000000000202723e */ /* 0x004fe400048070ff */
[----:B------:R-:W2:Y:S04]  /*6cf0*/  LDL.LU R0, [R1+0x2ac] ;  /* 0x0002ac0001007983 */ /* 0x000ea80000300800 */
[----:B------:R0:W-:Y:S01]  /*6d00*/  STL [R1+0x280], R2 ;  /* 0x0002800201007387 */ /* 0x0001e20000100800 */
[----:B------:R-:W-:-:S03]  /*6d10*/  F2FP.SATFINITE.E4M3.F32.PACK_AB_MERGE_C R5, R5, R29, RZ ;  /* 0x0000001d0505723e */ /* 0x000fc600048070ff */
[----:B0-----:R-:W3:Y:S01]  /*6d20*/  LDL.LU R2, [R1+0x5c] ;  /* 0x00005c0001027983 */ /* 0x001ee20000300800 */
[----:B--2---:R-:W-:-:S03]  /*6d30*/  F2FP.SATFINITE.E4M3.F32.PACK_AB_MERGE_C R0, R21, R0, RZ ;  /* 0x000000001500723e */ /* 0x004fc600048070ff */
[----:B------:R-:W2:Y:S04]  /*6d40*/  LDL.LU R21, [R1+0x274] ;  /* 0x0002740001157983 */ /* 0x000ea80000300800 */
[----:B------:R-:W4:Y:S04]  /*6d50*/  LDL.LU R20, [R1+0x278] ;  /* 0x0002780001147983 */ /* 0x000f280000300800 */
[----:B------:R0:W-:Y:S04]  /*6d60*/  STL [R1+0x284], R3 ;  /* 0x0002840301007387 */ /* 0x0001e80000100800 */
[----:B0-----:R-:W3:Y:S04]  /*6d70*/  LDL.LU R3, [R1+0x58] ;  /* 0x0000580001037983 */ /* 0x001ee80000300800 */
[----:B------:R-:W2:Y:S01]  /*6d80*/  LDL.LU R29, [R1+0x2a8] ;  /* 0x0002a800011d7983 */ /* 0x000ea20000300800 */
[----:B------:R-:W-:-:S02]  /*6d90*/  F2FP.SATFINITE.E4M3.F32.PACK_AB_MERGE_C R18, R18, R22, RZ ;  /* 0x000000161212723e */ /* 0x000fc400048070ff */
[----:B------:R-:W-:Y:S02]  /*6da0*/  F2FP.SATFINITE.E4M3.F32.PACK_AB_MERGE_C R12, R12, R23, RZ ;  /* 0x000000170c0c723e */ /* 0x000fe400048070ff */
[----:B------:R-:W-:Y:S02]  /*6db0*/  F2FP.SATFINITE.E4M3.F32.PACK_AB_MERGE_C R13, R13, R25, RZ ;  /* 0x000000190d0d723e */ /* 0x000fe400048070ff */
[----:B------:R-:W-:Y:S02]  /*6dc0*/  F2FP.SATFINITE.E4M3.F32.PACK_AB_MERGE_C R14, R14, R24, RZ ;  /* 0x000000180e0e723e */ /* 0x000fe400048070ff */
[----:B---3--:R-:W-:Y:S02]  /*6dd0*/  F2FP.SATFINITE.E4M3.F32.PACK_AB_MERGE_C R2, R2, R3, RZ ;  /* 0x000000030202723e */ /* 0x008fe400048070ff */
[----:B--2---:R-:W-:Y:S02]  /*6de0*/  F2FP.SATFINITE.E4M3.F32.PACK_AB_MERGE_C R7, R7, R29, RZ ;  /* 0x0000001d0707723e */ /* 0x004fe400048070ff */
[----:B------:R-:W2:Y:S04]  /*6df0*/  LDL.LU R29, [R1+0x2a4] ;  /* 0x0002a400011d7983 */ /* 0x000ea80000300800 */
[----:B------:R-:W3:Y:S04]  /*6e00*/  LDL.LU R22, [R1+0x2a0] ;  /* 0x0002a00001167983 */ /* 0x000ee80000300800 */
[----:B------:R0:W-:Y:S04]  /*6e10*/  STL [R1+0x30], R18 ;  /* 0x0000301201007387 */ /* 0x0001e80000100800 */
[----:B0-----:R-:W2:Y:S04]  /*6e20*/  LDL.LU R18, [R1+0x29c] ;  /* 0x00029c0001127983 */ /* 0x001ea80000300800 */
[----:B------:R-:W2:Y:S04]  /*6e30*/  LDL.LU R3, [R1+0x14] ;  /* 0x0000140001037983 */ /* 0x000ea80000300800 */
[----:B------:R0:W-:Y:S04]  /*6e40*/  STL [R1+0x34], R2 ;  /* 0x0000340201007387 */ /* 0x0001e80000100800 */
[----:B0-----:R-:W2:Y:S04]  /*6e50*/  LDL.LU R2, [R1+0x10] ;  /* 0x0000100001027983 */ /* 0x001ea80000300800 */
[----:B------:R-:W2:Y:S04]  /*6e60*/  LDL.LU R23, [R1+0x298] ;  /* 0x0002980001177983 */ /* 0x000ea80000300800 */
[----:B------:R-:W2:Y:S04]  /*6e70*/  LDL.LU R25, [R1+0x294] ;  /* 0x0002940001197983 */ /* 0x000ea80000300800 */
[----:B------:R-:W2:Y:S01]  /*6e80*/  LDL.LU R24, [R1+0x290] ;  /* 0x0002900001187983 */ /* 0x000ea20000300800 */
[----:B------:R-:W-:-:S02]  /*6e90*/  F2FP.SATFINITE.E4M3.F32.PACK_AB_MERGE_C R15, R15, R27, RZ ;  /* 0x0000001b0f0f723e */ /* 0x000fc400048070ff */
[----:B------:R-:W-:Y:S01]  /*6ea0*/  F2FP.SATFINITE.E4M3.F32.PACK_AB_MERGE_C R16, R16, R26, RZ ;  /* 0x0000001a1010723e */ /* 0x000fe200048070ff */
[----:B------:R-:W3:Y:S04]  /*6eb0*/  LDL.LU R27, [R1+0x28c] ;  /* 0x00028c00011b7983 */ /* 0x000ee80000300800 */
[----:B------:R-:W3:Y:S01]  /*6ec0*/  LDL.LU R26, [R1+0x288] ;  /* 0x00028800011a7983 */ /* 0x000ee20000300800 */
[----:B------:R-:W-:Y:S02]  /*6ed0*/  F2FP.SATFINITE.E4M3.F32.PACK_AB_MERGE_C R17, R17, R19, RZ ;  /* 0x000000131111723e */ /* 0x000fe400048070ff */
[----:B------:R-:W0:Y:S02]  /*6ee0*/  S2R R19, SR_TID.X ;  /* 0x0000000000137919 */ /* 0x000e240000002100 */
[----:B0-----:R-:W-:Y:S01]  /*6ef0*/  IMAD.SHL.U32 R19, R19, 0x400, RZ ;  /* 0x0000040013137824 */ /* 0x001fe200078e00ff */
[----:B--2---:R-:W-:-:S02]  /*6f00*/  F2FP.SATFINITE.E4M3.F32.PACK_AB_MERGE_C R25, R25, R24, RZ ;  /* 0x000000181919723e */ /* 0x004fc400048070ff */
[----:B------:R-:W2:Y:S01]  /*6f10*/  LDL.LU R24, [R1+0x270] ;  /* 0x0002700001187983 */ /* 0x000ea20000300800 */
[----:B------:R-:W-:Y:S02]  /*6f20*/  LOP3.LUT R21, R21, 0x3c, RZ, 0xc0, !PT ;  /* 0x0000003c15157812 */ /* 0x000fe400078ec0ff */
[----:B----4-:R-:W-:Y:S01]  /*6f30*/  LOP3.LUT R20, R20, 0x44, RZ, 0xc0, !PT ;  /* 0x0000004414147812 */ /* 0x010fe200078ec0ff */
[----:B------:R0:W-:Y:S01]  /*6f40*/  STL [R1+0x8], R25 ;  /* 0x0000081901007387 */ /* 0x0001e20000100800 */
[----:B---3--:R-:W-:Y:S02]  /*6f50*/  LOP3.LUT R22, R22, 0xffff, RZ, 0xc0, !PT ;  /* 0x0000ffff16167812 */ /* 0x008fe400078ec0ff */
[----:B------:R-:W-:Y:S02]  /*6f60*/  LOP3.LUT R18, R18, 0xffff, RZ, 0xc0, !PT ;  /* 0x0000ffff12127812 */ /* 0x000fe400078ec0ff */
[----:B0-----:R-:W-:Y:S02]  /*6f70*/  F2FP.SATFINITE.E4M3.F32.PACK_AB_MERGE_C R25, R27, R26, RZ ;  /* 0x0000001a1b19723e */ /* 0x001fe400048070ff */
[----:B------:R-:W-:-:S02]  /*6f80*/  LOP3.LUT R26, R10, 0xffff, RZ, 0xc0, !PT ;  /* 0x0000ffff0a1a7812 */ /* 0x000fc400078ec0ff */
[----:B------:R-:W-:Y:S01]  /*6f90*/  LOP3.LUT R27, R11, 0xffff, RZ, 0xc0, !PT ;  /* 0x0000ffff0b1b7812 */ /* 0x000fe200078ec0ff */
[----:B------:R0:W-:Y:S04]  /*6fa0*/  STL [R1+0xc], R25 ;  /* 0x00000c1901007387 */ /* 0x0001e80000100800 */
[----:B------:R3:W-:Y:S01]  /*6fb0*/  STL [R1], R22 ;  /* 0x0000001601007387 */ /* 0x0007e20000100800 */
[----:B0-----:R-:W-:Y:S02]  /*6fc0*/  LOP3.LUT R25, R8, 0xffff, RZ, 0xc0, !PT ;  /* 0x0000ffff08197812 */ /* 0x001fe400078ec0ff */
[--C-:B------:R-:W-:Y:S02]  /*6fd0*/  PRMT R8, R22, 0x3340, R1.reuse ;  /* 0x0000334016087816 */ /* 0x100fe40000000001 */
[----:B------:R-:W-:-:S02]  /*6fe0*/  PRMT R11, R25, 0x3340, R1 ;  /* 0x00003340190b7816 */ /* 0x000fc40000000001 */
[----:B--2---:R-:W-:Y:S02]  /*6ff0*/  LOP3.LUT R19, R19, 0x6078, R24, 0xc8, !PT ;  /* 0x0000607813137812 */ /* 0x004fe400078ec818 */
[----:B------:R-:W-:Y:S02]  /*7000*/  LOP3.LUT R24, R23, 0xffff, RZ, 0xc0, !PT ;  /* 0x0000ffff17187812 */ /* 0x000fe400078ec0ff */
[----:B------:R-:W0:Y:S02]  /*7010*/  S2R R23, SR_TID.X ;  /* 0x0000000000177919 */ /* 0x000e240000002100 */
[----:B---3--:R-:W-:-:S04]  /*7020*/  PRMT R22, R24, 0x3340, R18 ;  /* 0x0000334018167816 */ /* 0x008fc80000000012 */
[----:B------:R-:W-:-:S05]  /*7030*/  PRMT R22, R22, 0x5410, R8 ;  /* 0x0000541016167816 */ /* 0x000fca0000000008 */
[----:B------:R2:W-:Y:S01]  /*7040*/  STL [R1+0x2c], R22 ;  /* 0x00002c1601007387 */ /* 0x0005e20000100800 */
[----:B0-----:R-:W-:Y:S02]  /*7050*/  LOP3.LUT R10, R23, 0xe0, RZ, 0xc0, !PT ;  /* 0x000000e0170a7812 */ /* 0x001fe400078ec0ff */
[----:B------:R-:W-:-:S03]  /*7060*/  PRMT R23, R27, 0x3340, R26 ;  /* 0x000033401b177816 */ /* 0x000fc6000000001a */
[C---:B------:R-:W-:Y:S01]  /*7070*/  IMAD R21, R10.reuse, 0x20, R21 ;  /* 0x000000200a157824 */ /* 0x040fe200078e0215 */
[----:B------:R-:W-:Y:S01]  /*7080*/  PRMT R11, R23, 0x5410, R11 ;  /* 0x00005410170b7816 */ /* 0x000fe2000000000b */
[----:B------:R-:W-:Y:S02]  /*7090*/  IMAD R10, R10, 0x4, R20 ;  /* 0x000000040a0a7824 */ /* 0x000fe400078e0214 */
[----:B------:R-:W0:Y:S01]  /*70a0*/  S2R R20, SR_TID.X ;  /* 0x0000000000147919 */ /* 0x000e220000002100 */
[----:B--2---:R-:W-:Y:S01]  /*70b0*/  LOP3.LUT R22, R29, 0xffff, RZ, 0xc0, !PT ;  /* 0x0000ffff1d167812 */ /* 0x004fe200078ec0ff */
[----:B------:R2:W-:Y:S04]  /*70c0*/  STL [R1+0x28], R11 ;  /* 0x0000280b01007387 */ /* 0x0005e80000100800 */
[----:B------:R-:W3:Y:S01]  /*70d0*/  LDL.LU R23, [R1] ;  /* 0x0000000001177983 */ /* 0x000ee20000300800 */
[----:B--2---:R-:W-:-:S02]  /*70e0*/  LOP3.LUT R11, R28, 0xffff, RZ, 0xc0, !PT ;  /* 0x0000ffff1c0b7812 */ /* 0x004fc400078ec0ff */
[----:B0-----:R-:W-:-:S04]  /*70f0*/  SHF.R.S32.HI R20, RZ, 0x8, R20 ;  /* 0x00000008ff147819 */ /* 0x001fc80000011414 */
[----:B------:R-:W-:-:S04]  /*7100*/  SGXT R20, R20, 0x1 ;  /* 0x000000011414781a */ /* 0x000fc80000000200 */
[----:B------:R-:W-:Y:S02]  /*7110*/  LOP3.LUT R8, R21, 0x4004, R20, 0x78, !PT ;  /* 0x0000400415087812 */ /* 0x000fe400078e7814 */
[----:B------:R-:W-:Y:S02]  /*7120*/  LOP3.LUT R20, R3, 0xffff, RZ, 0xc0, !PT ;  /* 0x0000ffff03147812 */ /* 0x000fe400078ec0ff */
[----:B------:R-:W-:Y:S02]  /*7130*/  LOP3.LUT R3, R2, 0xffff, RZ, 0xc0, !PT ;  /* 0x0000ffff02037812 */ /* 0x000fe400078ec0ff */
[----:B------:R-:W-:Y:S01]  /*7140*/  LOP3.LUT R2, R9, 0xffff, RZ, 0xc0, !PT ;  /* 0x0000ffff09027812 */ /* 0x000fe200078ec0ff */
[----:B------:R0:W-:Y:S01]  /*7150*/  STL [R1+0x24], R20 ;  /* 0x0000241401007387 */ /* 0x0001e20000100800 */
[----:B------:R-:W-:-:S03]  /*7160*/  LOP3.LUT R21, R6, 0xffff, RZ, 0xc0, !PT ;  /* 0x0000ffff06157812 */ /* 0x000fc600078ec0ff */
[----:B------:R-:W-:Y:S04]  /*7170*/  STL [R1+0x20], R3 ;  /* 0x0000200301007387 */ /* 0x000fe80000100800 */
[----:B------:R-:W-:Y:S01]  /*7180*/  STL [R1+0x1c], R22 ;  /* 0x00001c1601007387 */ /* 0x000fe20000100800 */
[----:B0-----:R-:W-:-:S03]  /*7190*/  PRMT R20, R20, 0x3340, R3 ;  /* 0x0000334014147816 */ /* 0x001fc60000000003 */
[----:B------:R0:W-:Y:S04]  /*71a0*/  STL [R1+0x18], R11 ;  /* 0x0000180b01007387 */ /* 0x0001e80000100800 */
[----:B------:R2:W-:Y:S04]  /*71b0*/  STL [R1+0x14], R2 ;  /* 0x0000140201007387 */ /* 0x0005e80000100800 */
[----:B------:R4:W-:Y:S01]  /*71c0*/  STL [R1+0x10], R21 ;  /* 0x0000101501007387 */ /* 0x0009e20000100800 */
[----:B0-----:R-:W-:-:S03]  /*71d0*/  PRMT R11, R11, 0x3340, R2 ;  /* 0x000033400b0b7816 */ /* 0x001fc60000000002 */
[----:B------:R-:W3:Y:S04]  /*71e0*/  LDL.LU R3, [R1+0x284] ;  /* 0x0002840001037983 */ /* 0x000ee80000300800 */
[----:B--2---:R-:W2:Y:S01]  /*71f0*/  LDL.LU R2, [R1+0x280] ;  /* 0x0002800001027983 */ /* 0x004ea20000300800 */
[----:B------:R-:W-:Y:S02]  /*7200*/  LOP3.LUT R6, R4, 0xffff, RZ, 0xc0, !PT ;  /* 0x0000ffff04067812 */ /* 0x000fe400078ec0ff */
[----:B------:R-:W-:Y:S02]  /*7210*/  LOP3.LUT R0, R0, 0xffff, RZ, 0xc0, !PT ;  /* 0x0000ffff00007812 */ /* 0x000fe400078ec0ff */
[----:B------:R-:W-:Y:S02]  /*7220*/  LOP3.LUT R5, R5, 0xffff, RZ, 0xc0, !PT ;  /* 0x0000ffff05057812 */ /* 0x000fe400078ec0ff */
[----:B------:R-:W-:-:S02]  /*7230*/  PRMT R9, R21, 0x3340, R1 ;  /* 0x0000334015097816 */ /* 0x000fc40000000001 */
[----:B------:R-:W-:Y:S02]  /*7240*/  PRMT R4, R5, 0x3340, R1 ;  /* 0x0000334005047816 */ /* 0x000fe40000000001 */
[----:B----4-:R-:W-:-:S04]  /*7250*/  PRMT R21, R6, 0x3340, R0 ;  /* 0x0000334006157816 */ /* 0x010fc80000000000 */
[----:B------:R-:W-:Y:S02]  /*7260*/  PRMT R4, R21, 0x5410, R4 ;  /* 0x0000541015047816 */ /* 0x000fe40000000004 */
[----:B------:R-:W-:Y:S02]  /*7270*/  SHF.R.U32.HI R21, RZ, 0x8, R24 ;  /* 0x00000008ff157819 */ /* 0x000fe40000011618 */
[----:B------:R-:W0:Y:S01]  /*7280*/  S2R R24, SR_TID.X ;  /* 0x0000000000187919 */ /* 0x000e220000002100 */
[----:B------:R-:W-:Y:S02]  /*7290*/  LOP3.LUT R16, R16, 0xffff, RZ, 0xc0, !PT ;  /* 0x0000ffff10107812 */ /* 0x000fe400078ec0ff */
[----:B------:R-:W-:Y:S02]  /*72a0*/  LOP3.LUT R12, R12, 0xffff, RZ, 0xc0, !PT ;  /* 0x0000ffff0c0c7812 */ /* 0x000fe400078ec0ff */
[----:B------:R-:W-:Y:S02]  /*72b0*/  LOP3.LUT R14, R14, 0xffff, RZ, 0xc0, !PT ;  /* 0x0000ffff0e0e7812 */ /* 0x000fe400078ec0ff */
[----:B------:R-:W-:-:S02]  /*72c0*/  PRMT R29, R22, 0x3340, R1 ;  /* 0x00003340161d7816 */ /* 0x000fc40000000001 */
[----:B------:R-:W-:Y:S02]  /*72d0*/  PRMT R28, R16, 0x3340, R1 ;  /* 0x00003340101c7816 */ /* 0x000fe40000000001 */
[----:B------:R-:W-:Y:S02]  /*72e0*/  PRMT R22, R12, 0x3340, R14 ;  /* 0x000033400c167816 */ /* 0x000fe4000000000e */
[----:B------:R-:W-:Y:S02]  /*72f0*/  LOP3.LUT R13, R13, 0xffff, RZ, 0xc0, !PT ;  /* 0x0000ffff0d0d7812 */ /* 0x000fe400078ec0ff */
[----:B------:R-:W-:Y:S02]  /*7300*/  LOP3.LUT R15, R15, 0xffff, RZ, 0xc0, !PT ;  /* 0x0000ffff0f0f7812 */ /* 0x000fe400078ec0ff */
[----:B------:R-:W-:Y:S02]  /*7310*/  LOP3.LUT R17, R17, 0xffff, RZ, 0xc0, !PT ;  /* 0x0000ffff11117812 */ /* 0x000fe400078ec0ff */
[----:B------:R-:W-:-:S02]  /*7320*/  PRMT R29, R20, 0x5410, R29 ;  /* 0x00005410141d7816 */ /* 0x000fc4000000001d */
[----:B------:R-:W-:Y:S01]  /*7330*/  LOP3.LUT R7, R7, 0xffff, RZ, 0xc0, !PT ;  /* 0x0000ffff07077812 */ /* 0x000fe200078ec0ff */
[----:B------:R4:W-:Y:S01]  /*7340*/  STL [R1+0x4], R4 ;  /* 0x0000040401007387 */ /* 0x0009e20000100800 */
[----:B------:R-:W-:Y:S02]  /*7350*/  SHF.R.U32.HI R20, RZ, 0x8, R18 ;  /* 0x00000008ff147819 */ /* 0x000fe40000011612 */
[----:B------:R-:W-:Y:S02]  /*7360*/  PRMT R28, R22, 0x5410, R28 ;  /* 0x00005410161c7816 */ /* 0x000fe4000000001c */
[----:B------:R-:W-:Y:S02]  /*7370*/  PRMT R9, R11, 0x5410, R9 ;  /* 0x000054100b097816 */ /* 0x000fe40000000009 */
[--C-:B------:R-:W-:Y:S02]  /*7380*/  PRMT R18, R17, 0x3340, R1.reuse ;  /* 0x0000334011127816 */ /* 0x100fe40000000001 */
[----:B------:R-:W-:-:S02]  /*7390*/  PRMT R11, R7, 0x3340, R1 ;  /* 0x00003340070b7816 */ /* 0x000fc40000000001 */
[----:B----4-:R-:W-:Y:S02]  /*73a0*/  PRMT R4, R13, 0x3340, R15 ;  /* 0x000033400d047816 */ /* 0x010fe4000000000f */
[----:B------:R-:W-:Y:S02]  /*73b0*/  LOP3.LUT R20, R20, 0xffff, RZ, 0xc0, !PT ;  /* 0x0000ffff14147812 */ /* 0x000fe400078ec0ff */
[----:B------:R-:W-:Y:S02]  /*73c0*/  LOP3.LUT R21, R21, 0xffff, RZ, 0xc0, !PT ;  /* 0x0000ffff15157812 */ /* 0x000fe400078ec0ff */
[----:B------:R-:W-:Y:S02]  /*73d0*/  SHF.R.U32.HI R27, RZ, 0x8, R27 ;  /* 0x00000008ff1b7819 */ /* 0x000fe4000001161b */
[----:B------:R-:W-:Y:S02]  /*73e0*/  SHF.R.U32.HI R26, RZ, 0x8, R26 ;  /* 0x00000008ff1a7819 */ /* 0x000fe4000001161a */
[----:B------:R-:W-:-:S02]  /*73f0*/  SHF.R.U32.HI R6, RZ, 0x8, R6 ;  /* 0x00000008ff067819 */ /* 0x000fc40000011606 */
[----:B------:R-:W-:Y:S02]  /*7400*/  PRMT R18, R4, 0x5410, R18 ;  /* 0x0000541004127816 */ /* 0x000fe40000000012 */
[----:B------:R-:W-:Y:S02]  /*7410*/  SHF.R.U32.HI R0, RZ, 0x8, R0 ;  /* 0x00000008ff007819 */ /* 0x000fe40000011600 */
[----:B------:R-:W-:Y:S02]  /*7420*/  LOP3.LUT R4, R19, R10, RZ, 0x3c, !PT ;  /* 0x0000000a13047212 */ /* 0x000fe400078e3cff */
[----:B------:R-:W-:Y:S02]  /*7430*/  SHF.R.U32.HI R25, RZ, 0x8, R25 ;  /* 0x00000008ff197819 */ /* 0x000fe40000011619 */
[----:B------:R-:W-:Y:S02]  /*7440*/  PRMT R19, R21, 0x3340, R20 ;  /* 0x0000334015137816 */ /* 0x000fe40000000014 */
[----:B------:R-:W-:-:S02]  /*7450*/  LOP3.LUT R27, R27, 0xffff, RZ, 0xc0, !PT ;  /* 0x0000ffff1b1b7812 */ /* 0x000fc400078ec0ff */
[----:B------:R-:W-:Y:S02]  /*7460*/  LOP3.LUT R20, R26, 0xffff, RZ, 0xc0, !PT ;  /* 0x0000ffff1a147812 */ /* 0x000fe400078ec0ff */
[----:B------:R-:W-:Y:S02]  /*7470*/  LOP3.LUT R6, R6, 0xffff, RZ, 0xc0, !PT ;  /* 0x0000ffff06067812 */ /* 0x000fe400078ec0ff */
[----:B------:R-:W-:Y:S02]  /*7480*/  LOP3.LUT R0, R0, 0xffff, RZ, 0xc0, !PT ;  /* 0x0000ffff00007812 */ /* 0x000fe400078ec0ff */
[----:B------:R-:W-:Y:S02]  /*7490*/  LOP3.LUT R21, R25, 0xffff, RZ, 0xc0, !PT ;  /* 0x0000ffff19157812 */ /* 0x000fe400078ec0ff */
[----:B------:R-:W-:Y:S02]  /*74a0*/  PRMT R20, R27, 0x3340, R20 ;  /* 0x000033401b147816 */ /* 0x000fe40000000014 */
[----:B---3--:R-:W-:-:S02]  /*74b0*/  LOP3.LUT R3, R3, 0xffff, RZ, 0xc0, !PT ;  /* 0x0000ffff03037812 */ /* 0x008fc400078ec0ff */
[----:B--2---:R-:W-:-:S04]  /*74c0*/  LOP3.LUT R2, R2, 0xffff, RZ, 0xc0, !PT ;  /* 0x0000ffff02027812 */ /* 0x004fc800078ec0ff */
[----:B------:R-:W-:-:S04]  /*74d0*/  PRMT R22, R2, 0x3340, R3 ;  /* 0x0000334002167816 */ /* 0x000fc80000000003 */
[----:B------:R-:W-:Y:S01]  /*74e0*/  PRMT R11, R22, 0x5410, R11 ;  /* 0x00005410160b7816 */ /* 0x000fe2000000000b */
[----:B0-----:R-:W-:Y:S02]  /*74f0*/  IMAD.SHL.U32 R22, R24, 0x40, RZ ;  /* 0x0000004018167824 */ /* 0x001fe400078e00ff */
[----:B------:R-:W2:Y:S03]  /*7500*/  LDL.LU R24, [R1+0x18] ;  /* 0x0000180001187983 */ /* 0x000ea60000300800 */
[----:B------:R-:W-:Y:S01]  /*7510*/  LOP3.LUT R8, R8, 0x40, R22, 0xf8, !PT ;  /* 0x0000004008087812 */ /* 0x000fe200078ef816 */
[----:B------:R-:W3:Y:S01]  /*7520*/  LDL.LU R26, [R1+0x10] ;  /* 0x00001000011a7983 */ /* 0x000ee20000300800 */
[----:B------:R-:W-:-:S03]  /*7530*/  PRMT R22, R6, 0x3340, R0 ;  /* 0x0000334006167816 */ /* 0x000fc60000000000 */
[----:B------:R-:W4:Y:S04]  /*7540*/  LDL.LU R25, [R1+0x24] ;  /* 0x0000240001197983 */ /* 0x000f280000300800 */
[----:B------:R-:W3:Y:S04]  /*7550*/  LDL.LU R27, [R1+0x14] ;  /* 0x00001400011b7983 */ /* 0x000ee80000300800 */
[----:B------:R-:W3:Y:S04]  /*7560*/  LDL.LU R6, [R1+0x20] ;  /* 0x0000200001067983 */ /* 0x000ee80000300800 */
[----:B------:R-:W3:Y:S01]  /*7570*/  LDL.LU R0, [R1+0x1c] ;  /* 0x00001c0001007983 */ /* 0x000ee20000300800 */
[----:B------:R-:W-:-:S02]  /*7580*/  SHF.R.U32.HI R12, RZ, 0x8, R12 ;  /* 0x00000008ff0c7819 */ /* 0x000fc4000001160c */
[----:B------:R-:W-:Y:S02]  /*7590*/  SHF.R.U32.HI R14, RZ, 0x8, R14 ;  /* 0x00000008ff0e7819 */ /* 0x000fe4000001160e */
[----:B------:R-:W-:Y:S02]  /*75a0*/  LOP3.LUT R12, R12, 0xffff, RZ, 0xc0, !PT ;  /* 0x0000ffff0c0c7812 */ /* 0x000fe400078ec0ff */
[----:B------:R-:W-:-:S04]  /*75b0*/  LOP3.LUT R14, R14, 0xffff, RZ, 0xc0, !PT ;  /* 0x0000ffff0e0e7812 */ /* 0x000fc800078ec0ff */
[----:B------:R-:W-:Y:S02]  /*75c0*/  PRMT R14, R12, 0x3340, R14 ;  /* 0x000033400c0e7816 */ /* 0x000fe4000000000e */
[----:B------:R-:W-:Y:S02]  /*75d0*/  SHF.R.U32.HI R5, RZ, 0x8, R5 ;  /* 0x00000008ff057819 */ /* 0x000fe40000011605 */
[----:B------:R-:W-:Y:S02]  /*75e0*/  SHF.R.U32.HI R2, RZ, 0x8, R2 ;  /* 0x00000008ff027819 */ /* 0x000fe40000011602 */
[----:B------:R-:W-:Y:S02]  /*75f0*/  LOP3.LUT R5, R5, 0xffff, RZ, 0xc0, !PT ;  /* 0x0000ffff05057812 */ /* 0x000fe400078ec0ff */
[----:B------:R-:W-:Y:S02]  /*7600*/  SHF.R.U32.HI R3, RZ, 0x8, R3 ;  /* 0x00000008ff037819 */ /* 0x000fe40000011603 */
[----:B------:R-:W-:-:S02]  /*7610*/  SHF.R.U32.HI R15, RZ, 0x8, R15 ;  /* 0x00000008ff0f7819 */ /* 0x000fc4000001160f */
[----:B------:R-:W-:Y:S02]  /*7620*/  SHF.R.U32.HI R10, RZ, 0x8, R23 ;  /* 0x00000008ff0a7819 */ /* 0x000fe40000011617 */
[----:B------:R-:W-:Y:S02]  /*7630*/  SHF.R.U32.HI R13, RZ, 0x8, R13 ;  /* 0x00000008ff0d7819 */ /* 0x000fe4000001160d */
[----:B------:R-:W-:Y:S02]  /*7640*/  PRMT R23, R5, 0x3340, R1 ;  /* 0x0000334005177816 */ /* 0x000fe40000000001 */
[----:B------:R-:W-:Y:S02]  /*7650*/  SHF.R.U32.HI R17, RZ, 0x8, R17 ;  /* 0x00000008ff117819 */ /* 0x000fe40000011611 */
[----:B------:R-:W-:Y:S02]  /*7660*/  LOP3.LUT R3, R3, 0xffff, RZ, 0xc0, !PT ;  /* 0x0000ffff03037812 */ /* 0x000fe400078ec0ff */
[----:B------:R-:W-:-:S02]  /*7670*/  LOP3.LUT R13, R13, 0xffff, RZ, 0xc0, !PT ;  /* 0x0000ffff0d0d7812 */ /* 0x000fc400078ec0ff */
[----:B------:R-:W-:-:S04]  /*7680*/  LOP3.LUT R10, R10, 0xffff, RZ, 0xc0, !PT ;  /* 0x0000ffff0a0a7812 */ /* 0x000fc800078ec0ff */
[----:B------:R-:W-:-:S04]  /*7690*/  PRMT R10, R10, 0x3340, R1 ;  /* 0x000033400a0a7816 */ /* 0x000fc80000000001 */
[----:B------:R-:W-:Y:S02]  /*76a0*/  PRMT R10, R19, 0x5410, R10 ;  /* 0x00005410130a7816 */ /* 0x000fe4000000000a */
[----:B--2---:R-:W-:-:S04]  /*76b0*/  SHF.R.U32.HI R24, RZ, 0x8, R24 ;  /* 0x00000008ff187819 */ /* 0x004fc80000011618 */
[----:B------:R-:W-:Y:S02]  /*76c0*/  LOP3.LUT R24, R24, 0xffff, RZ, 0xc0, !PT ;  /* 0x0000ffff18187812 */ /* 0x000fe400078ec0ff */
[----:B----4-:R-:W-:Y:S02]  /*76d0*/  SHF.R.U32.HI R25, RZ, 0x8, R25 ;  /* 0x00000008ff197819 */ /* 0x010fe40000011619 */
[----:B---3--:R-:W-:Y:S02]  /*76e0*/  SHF.R.U32.HI R12, RZ, 0x8, R6 ;  /* 0x00000008ff0c7819 */ /* 0x008fe40000011606 */
[----:B------:R-:W-:-:S04]  /*76f0*/  SHF.R.U32.HI R6, RZ, 0x8, R27 ;  /* 0x00000008ff067819 */ /* 0x000fc8000001161b */
[----:B------:R-:W-:Y:S02]  /*7700*/  LOP3.LUT R6, R6, 0xffff, RZ, 0xc0, !PT ;  /* 0x0000ffff06067812 */ /* 0x000fe400078ec0ff */
[----:B------:R-:W-:Y:S02]  /*7710*/  LOP3.LUT R25, R25, 0xffff, RZ, 0xc0, !PT ;  /* 0x0000ffff19197812 */ /* 0x000fe400078ec0ff */
[----:B------:R-:W-:Y:S02]  /*7720*/  PRMT R6, R24, 0x3340, R6 ;  /* 0x0000334018067816 */ /* 0x000fe40000000006 */
[----:B------:R-:W-:Y:S02]  /*7730*/  LOP3.LUT R12, R12, 0xffff, RZ, 0xc0, !PT ;  /* 0x0000ffff0c0c7812 */ /* 0x000fe400078ec0ff */
[----:B------:R-:W-:Y:S02]  /*7740*/  LOP3.LUT R24, R2, 0xffff, RZ, 0xc0, !PT ;  /* 0x0000ffff02187812 */ /* 0x000fe400078ec0ff */
[----:B------:R-:W-:-:S02]  /*7750*/  SHF.R.U32.HI R5, RZ, 0x8, R0 ;  /* 0x00000008ff057819 */ /* 0x000fc40000011600 */
[----:B------:R-:W-:Y:S02]  /*7760*/  SHF.R.U32.HI R0, RZ, 0x8, R26 ;  /* 0x00000008ff007819 */ /* 0x000fe4000001161a */
[----:B------:R-:W-:Y:S01]  /*7770*/  LOP3.LUT R2, R15, 0xffff, RZ, 0xc0, !PT ;  /* 0x0000ffff0f027812 */ /* 0x000fe200078ec0ff */
[----:B------:R-:W2:Y:S01]  /*7780*/  LDL.LU R26, [R1+0x28] ;  /* 0x00002800011a7983 */ /* 0x000ea20000300800 */
[----:B------:R-:W-:Y:S02]  /*7790*/  PRMT R12, R25, 0x3340, R12 ;  /* 0x00003340190c7816 */ /* 0x000fe4000000000c */
[----:B------:R-:W-:Y:S01]  /*77a0*/  PRMT R15, R24, 0x3340, R3 ;  /* 0x00003340180f7816 */ /* 0x000fe20000000003 */
[----:B------:R-:W3:Y:S01]  /*77b0*/  LDL.LU R27, [R1+0x4] ;  /* 0x00000400011b7983 */ /* 0x000ee20000300800 */
[----:B------:R-:W-:-:S03]  /*77c0*/  LOP3.LUT R3, R17, 0xffff, RZ, 0xc0, !PT ;  /* 0x0000ffff11037812 */ /* 0x000fc600078ec0ff */
[----:B------:R-:W4:Y:S01]  /*77d0*/  LDL.LU R25, [R1+0x8] ;  /* 0x0000080001197983 */ /* 0x000f220000300800 */
[----:B------:R-:W-:-:S03]  /*77e0*/  PRMT R13, R13, 0x3340, R2 ;  /* 0x000033400d0d7816 */ /* 0x000fc60000000002 */
[----:B------:R-:W2:Y:S04]  /*77f0*/  LDL.LU R24, [R1+0x2c] ;  /* 0x00002c0001187983 */ /* 0x000ea80000300800 */
[----:B------:R-:W2:Y:S04]  /*7800*/  LDL.LU R17, [R1+0x38] ;  /* 0x0000380001117983 */ /* 0x000ea80000300800 */
[----:B------:R-:W3:Y:S04]  /*7810*/  LDL.LU R2, [R1+0x70] ;  /* 0x0000700001027983 */ /* 0x000ee80000300800 */
[----:B------:R-:W4:Y:S01]  /*7820*/  LDL.LU R19, [R1+0x30] ;  /* 0x0000300001137983 */ /* 0x000f220000300800 */
[----:B-1----:R-:W-:Y:S01]  /*7830*/  ULEA UR4, UR5, UR4, 0x18 ;  /* 0x0000000405047291 */ /* 0x002fe2000f8ec0ff */
[----:B------:R-:W-:Y:S01]  /*7840*/  PRMT R21, R21, 0x3340, R1 ;  /* 0x0000334015157816 */ /* 0x000fe20000000001 */
[----:B------:R-:W0:Y:S03]  /*7850*/  LDCU UR5, c[0x0][0x3b4] ;  /* 0x00007680ff0577ac */ /* 0x000e260008000800 */
[----:B------:R-:W-:-:S02]  /*7860*/  PRMT R20, R20, 0x5410, R21 ;  /* 0x0000541014147816 */ /* 0x000fc40000000015 */
[----:B------:R-:W-:-:S04]  /*7870*/  PRMT R3, R3, 0x3340, R1 ;  /* 0x0000334003037816 */ /* 0x000fc80000000001 */
[----:B------:R-:W-:Y:S02]  /*7880*/  PRMT R3, R13, 0x5410, R3 ;  /* 0x000054100d037816 */ /* 0x000fe40000000003 */
[----:B------:R-:W-:-:S04]  /*7890*/  SHF.R.U32.HI R16, RZ, 0x8, R16 ;  /* 0x00000008ff107819 */ /* 0x000fc80000011610 */
[----:B------:R-:W-:-:S04]  /*78a0*/  LOP3.LUT R16, R16, 0xffff, RZ, 0xc0, !PT ;  /* 0x0000ffff10107812 */ /* 0x000fc800078ec0ff */
[----:B------:R-:W-:-:S04]  /*78b0*/  PRMT R16, R16, 0x3340, R1 ;  /* 0x0000334010107816 */ /* 0x000fc80000000001 */
[----:B------:R-:W-:Y:S02]  /*78c0*/  PRMT R14, R14, 0x5410, R16 ;  /* 0x000054100e0e7816 */ /* 0x000fe40000000010 */
[----:B--2---:R-:W-:Y:S02]  /*78d0*/  LOP3.LUT R17, R17, 0xffff, RZ, 0xc0, !PT ;  /* 0x0000ffff11117812 */ /* 0x004fe400078ec0ff */
[----:B---3--:R-:W-:Y:S02]  /*78e0*/  LOP3.LUT R2, R2, 0xffff, RZ, 0xc0, !PT ;  /* 0x0000ffff02027812 */ /* 0x008fe400078ec0ff */
[----:B------:R-:W-:Y:S02]  /*78f0*/  PRMT R26, R26, 0x4210, R17 ;  /* 0x000042101a1a7816 */ /* 0x000fe40000000011 */
[----:B------:R-:W-:-:S03]  /*7900*/  PRMT R24, R24, 0x4210, R2 ;  /* 0x0000421018187816 */ /* 0x000fc60000000002 */
[----:B------:R-:W-:Y:S04]  /*7910*/  STS [R8+UR4+0x80], R26 ;  /* 0x0000801a08007988 */ /* 0x000fe80008000804 */
[----:B------:R1:W-:Y:S04]  /*7920*/  STS [R8+UR4], R24 ;  /* 0x0000001808007988 */ /* 0x0003e80008000804 */
[----:B-1----:R-:W2:Y:S04]  /*7930*/  LDL.LU R24, [R1+0xc] ;  /* 0x00000c0001187983 */ /* 0x002ea80000300800 */
[----:B------:R-:W3:Y:S04]  /*7940*/  LDL.LU R26, [R1+0x34] ;  /* 0x00003400011a7983 */ /* 0x000ee80000300800 */
[----:B------:R-:W2:Y:S01]  /*7950*/  LDL.LU R21, [R1+0x3c] ;  /* 0x00003c0001157983 */ /* 0x000ea20000300800 */
[----:B----4-:R-:W-:-:S04]  /*7960*/  LOP3.LUT R19, R19, 0xffff, RZ, 0xc0, !PT ;  /* 0x0000ffff13137812 */ /* 0x010fc800078ec0ff */
[----:B------:R-:W-:-:S05]  /*7970*/  PRMT R27, R27, 0x4210, R19 ;  /* 0x000042101b1b7816 */ /* 0x000fca0000000013 */
[----:B------:R1:W-:Y:S04]  /*7980*/  STS [R8+UR4+0x100], R27 ;  /* 0x0001001b08007988 */ /* 0x0003e80008000804 */
[----:B-1----:R-:W4:Y:S01]  /*7990*/  LDL.LU R27, [R1+0x74] ;  /* 0x00007400011b7983 */ /* 0x002f220000300800 */
[----:B------:R-:W-:-:S03]  /*79a0*/  PRMT R13, R10, 0x5210, R2 ;  /* 0x000052100a0d7816 */ /* 0x000fc60000000002 */
[----:B------:R-:W3:Y:S01]  /*79b0*/  LDL.LU R10, [R1+0x130] ;  /* 0x00013000010a7983 */ /* 0x000ee20000300800 */
[----:B------:R-:W-:-:S04]  /*79c0*/  LOP3.LUT R25, R25, 0xffff, RZ, 0xc0, !PT ;  /* 0x0000ffff19197812 */ /* 0x000fc800078ec0ff */
[--C-:B------:R-:W-:Y:S02]  /*79d0*/  PRMT R28, R28, 0x4210, R25.reuse ;  /* 0x000042101c1c7816 */ /* 0x100fe40000000019 */
[----:B------:R-:W-:-:S05]  /*79e0*/  PRMT R25, R14, 0x5210, R25 ;  /* 0x000052100e197816 */ /* 0x000fca0000000019 */
[----:B------:R1:W-:Y:S04]  /*79f0*/  STS [R8+UR4+0x380], R25 ;  /* 0x0003801908007988 */ /* 0x0003e80008000804 */
[----:B-1----:R-:W3:Y:S01]  /*7a00*/  LDL.LU R25, [R1+0x27c] ;  /* 0x00027c0001197983 */ /* 0x002ee20000300800 */
[----:B------:R-:W-:Y:S02]  /*7a10*/  LOP3.LUT R0, R0, 0xffff, RZ, 0xc0, !PT ;  /* 0x0000ffff00007812 */ /* 0x000fe400078ec0ff */
[----:B------:R-:W-:Y:S02]  /*7a20*/  SHF.R.U32.HI R7, RZ, 0x8, R7 ;  /* 0x00000008ff077819 */ /* 0x000fe40000011607 */
[----:B------:R-:W-:Y:S02]  /*7a30*/  PRMT R0, R0, 0x3340, R1 ;  /* 0x0000334000007816 */ /* 0x000fe40000000001 */
[----:B------:R-:W-:-:S02]  /*7a40*/  LOP3.LUT R7, R7, 0xffff, RZ, 0xc0, !PT ;  /* 0x0000ffff07077812 */ /* 0x000fc400078ec0ff */
[----:B------:R-:W-:Y:S02]  /*7a50*/  PRMT R0, R6, 0x5410, R0 ;  /* 0x0000541006007816 */ /* 0x000fe40000000000 */
[----:B------:R-:W-:-:S04]  /*7a60*/  PRMT R7, R7, 0x3340, R1 ;  /* 0x0000334007077816 */ /* 0x000fc80000000001 */
[----:B------:R-:W-:Y:S02]  /*7a70*/  PRMT R7, R15, 0x5410, R7 ;  /* 0x000054100f077816 */ /* 0x000fe40000000007 */
[----:B------:R-:W-:-:S04]  /*7a80*/  LOP3.LUT R5, R5, 0xffff, RZ, 0xc0, !PT ;  /* 0x0000ffff05057812 */ /* 0x000fc800078ec0ff */
[----:B------:R-:W-:Y:S02]  /*7a90*/  PRMT R5, R5, 0x3340, R1 ;  /* 0x0000334005057816 */ /* 0x000fe40000000001 */
[----:B------:R-:W-:Y:S02]  /*7aa0*/  PRMT R22, R22, 0x5410, R23 ;  /* 0x0000541016167816 */ /* 0x000fe40000000017 */
[----:B------:R-:W-:Y:S02]  /*7ab0*/  PRMT R5, R12, 0x5410, R5 ;  /* 0x000054100c057816 */ /* 0x000fe40000000005 */
[----:B------:R-:W-:Y:S02]  /*7ac0*/  PRMT R19, R22, 0x5210, R19 ;  /* 0x0000521016137816 */ /* 0x000fe40000000013 */
[----:B------:R-:W-:Y:S01]  /*7ad0*/  PRMT R17, R20, 0x5210, R17 ;  /* 0x0000521014117816 */ /* 0x000fe20000000011 */
[----:B------:R-:W-:Y:S04]  /*7ae0*/  STS [R8+UR4+0x180], R28 ;  /* 0x0001801c08007988 */ /* 0x000fe80008000804 */
[----:B------:R-:W-:Y:S04]  /*7af0*/  STS [R8+UR4+0x200], R13 ;  /* 0x0002000d08007988 */ /* 0x000fe80008000804 */
[----:B------:R1:W-:Y:S04]  /*7b00*/  STS [R8+UR4+0x280], R17 ;  /* 0x0002801108007988 */ /* 0x0003e80008000804 */
[----:B------:R-:W-:Y:S01]  /*7b10*/  STS [R8+UR4+0x300], R19 ;  /* 0x0003001308007988 */ /* 0x000fe20008000804 */
[----:B-1----:R-:W1:Y:S01]  /*7b20*/  LDC R17, c[0x0][0x3b8] ;  /* 0x0000ee00ff117b82 */ /* 0x002e620000000800 */
[----:B--2---:R-:W-:-:S04]  /*7b30*/  LOP3.LUT R6, R21, 0xffff, RZ, 0xc0, !PT ;  /* 0x0000ffff15067812 */ /* 0x004fc800078ec0ff */
[--C-:B------:R-:W-:Y:S02]  /*7b40*/  PRMT R15, R0, 0x5210, R6.reuse ;  /* 0x00005210000f7816 */ /* 0x100fe40000000006 */
[----:B------:R-:W-:Y:S02]  /*7b50*/  LOP3.LUT R0, R24, 0xffff, RZ, 0xc0, !PT ;  /* 0x0000ffff18007812 */ /* 0x000fe400078ec0ff */
[----:B------:R-:W2:Y:S01]  /*7b60*/  S2R R24, SR_TID.X ;  /* 0x0000000000187919 */ /* 0x000ea20000002100 */
[----:B------:R-:W-:Y:S02]  /*7b70*/  PRMT R9, R9, 0x4210, R6 ;  /* 0x0000421009097816 */ /* 0x000fe40000000006 */
[--C-:B------:R-:W-:Y:S02]  /*7b80*/  PRMT R23, R18, 0x4210, R0.reuse ;  /* 0x0000421012177816 */ /* 0x100fe40000000000 */
[----:B----4-:R-:W-:Y:S02]  /*7b90*/  LOP3.LUT R2, R27, 0xffff, RZ, 0xc0, !PT ;  /* 0x0000ffff1b027812 */ /* 0x010fe400078ec0ff */
[----:B------:R-:W-:-:S02]  /*7ba0*/  PRMT R27, R3, 0x5210, R0 ;  /* 0x00005210031b7816 */ /* 0x000fc40000000000 */
[--C-:B------:R-:W-:Y:S02]  /*7bb0*/  PRMT R29, R29, 0x4210, R2.reuse ;  /* 0x000042101d1d7816 */ /* 0x100fe40000000002 */
[----:B------:R-:W-:Y:S02]  /*7bc0*/  PRMT R5, R5, 0x5210, R2 ;  /* 0x0000521005057816 */ /* 0x000fe40000000002 */
[----:B---3--:R-:W-:Y:S02]  /*7bd0*/  LOP3.LUT R2, R26, 0xffff, RZ, 0xc0, !PT ;  /* 0x0000ffff1a027812 */ /* 0x008fe400078ec0ff */
[----:B------:R-:W-:Y:S02]  /*7be0*/  LOP3.LUT R0, R8, 0x40, RZ, 0x3c, !PT ;  /* 0x0000004008007812 */ /* 0x000fe400078e3cff */
[--C-:B------:R-:W-:Y:S02]  /*7bf0*/  PRMT R11, R11, 0x4210, R2.reuse ;  /* 0x000042100b0b7816 */ /* 0x100fe40000000002 */
[----:B------:R-:W-:-:S02]  /*7c00*/  PRMT R21, R7, 0x5210, R2 ;  /* 0x0000521007157816 */ /* 0x000fc40000000002 */
[----:B--2---:R-:W-:Y:S01]  /*7c10*/  SHF.R.U32.HI R22, RZ, 0x7, R24 ;  /* 0x00000007ff167819 */ /* 0x004fe20000011618 */
[----:B------:R2:W-:Y:S03]  /*7c20*/  STS [R0+UR4+0x2080], R9 ;  /* 0x0020800900007988 */ /* 0x0005e60008000804 */
[----:B------:R-:W-:Y:S01]  /*7c30*/  SGXT.U32 R22, R22, 0x2 ;  /* 0x000000021616781a */ /* 0x000fe20000000000 */
[----:B------:R-:W-:Y:S03]  /*7c40*/  STS [R0+UR4+0x2000], R29 ;  /* 0x0020001d00007988 */ /* 0x000fe60008000804 */
[C-C-:B------:R-:W-:Y:S01]  /*7c50*/  LOP3.LUT R2, R10.reuse, 0x44, R22.reuse, 0xfe, !PT ;  /* 0x000000440a027812 */ /* 0x140fe200078efe16 */
[----:B------:R-:W-:Y:S01]  /*7c60*/  STS [R0+UR4+0x2200], R5 ;  /* 0x0022000500007988 */ /* 0x000fe20008000804 */
[----:B--2---:R-:W-:-:S03]  /*7c70*/  LOP3.LUT R9, R10, 0x40, R22, 0xfe, !PT ;  /* 0x000000400a097812 */ /* 0x004fc600078efe16 */
[----:B------:R-:W-:Y:S04]  /*7c80*/  STS [R0+UR4+0x2280], R15 ;  /* 0x0022800f00007988 */ /* 0x000fe80008000804 */
[----:B------:R-:W-:Y:S04]  /*7c90*/  STS [R0+UR4+0x2100], R11 ;  /* 0x0021000b00007988 */ /* 0x000fe80008000804 */
[----:B------:R-:W-:Y:S04]  /*7ca0*/  STS [R0+UR4+0x2300], R21 ;  /* 0x0023001500007988 */ /* 0x000fe80008000804 */
[----:B------:R-:W-:Y:S04]  /*7cb0*/  STS [R0+UR4+0x2180], R23 ;  /* 0x0021801700007988 */ /* 0x000fe80008000804 */
[----:B------:R2:W-:Y:S04]  /*7cc0*/  STS [R0+UR4+0x2380], R27 ;  /* 0x0023801b00007988 */ /* 0x0005e80008000804 */
[----:B------:R3:W-:Y:S01]  /*7cd0*/  STL [R1], R9 ;  /* 0x0000000901007387 */ /* 0x0007e20000100800 */
[----:B--2---:R-:W-:-:S03]  /*7ce0*/  LOP3.LUT R0, R10, 0x48, R22, 0xfe, !PT ;  /* 0x000000480a007812 */ /* 0x004fc600078efe16 */
[----:B------:R2:W-:Y:S01]  /*7cf0*/  STL [R1+0x4], R2 ;  /* 0x0000040201007387 */ /* 0x0005e20000100800 */
[----:B---3--:R-:W-:-:S03]  /*7d00*/  LOP3.LUT R9, R10, 0x4c, R22, 0xfe, !PT ;  /* 0x0000004c0a097812 */ /* 0x008fc600078efe16 */
[----:B------:R3:W-:Y:S01]  /*7d10*/  STL [R1+0x8], R0 ;  /* 0x0000080001007387 */ /* 0x0007e20000100800 */
[----:B------:R-:W-:Y:S01]  /*7d20*/  BAR.SYNC.DEFER_BLOCKING 0x0 ;  /* 0x0000000000007b1d */ /* 0x000fe20000010000 */
[C-C-:B--2---:R-:W-:Y:S02]  /*7d30*/  LOP3.LUT R2, R10.reuse, 0x50, R22.reuse, 0xfe, !PT ;  /* 0x000000500a027812 */ /* 0x144fe400078efe16 */
[----:B---3--:R-:W-:-:S03]  /*7d40*/  LOP3.LUT R0, R10, 0x54, R22, 0xfe, !PT ;  /* 0x000000540a007812 */ /* 0x008fc600078efe16 */
[----:B------:R2:W-:Y:S04]  /*7d50*/  STL [R1+0xc], R9 ;  /* 0x00000c0901007387 */ /* 0x0005e80000100800 */
[----:B------:R3:W-:Y:S04]  /*7d60*/  STL [R1+0x10], R2 ;  /* 0x0000100201007387 */ /* 0x0007e80000100800 */
[----:B------:R4:W-:Y:S01]  /*7d70*/  STL [R1+0x14], R0 ;  /* 0x0000140001007387 */ /* 0x0009e20000100800 */
[C-C-:B--2---:R-:W-:Y:S02]  /*7d80*/  LOP3.LUT R9, R10.reuse, 0x58, R22.reuse, 0xfe, !PT ;  /* 0x000000580a097812 */ /* 0x144fe400078efe16 */
[----:B---3--:R-:W-:-:S03]  /*7d90*/  LOP3.LUT R2, R10, 0x5c, R22, 0xfe, !PT ;  /* 0x0000005c0a027812 */ /* 0x008fc600078efe16 */
[----:B------:R2:W-:Y:S01]  /*7da0*/  STL [R1+0x18], R9 ;  /* 0x0000180901007387 */ /* 0x0005e20000100800 */
[----:B----4-:R-:W-:-:S03]  /*7db0*/  LOP3.LUT R0, R10, 0x60, R22, 0xfe, !PT ;  /* 0x000000600a007812 */ /* 0x010fc600078efe16 */
[----:B------:R3:W-:Y:S04]  /*7dc0*/  STL [R1+0x1c], R2 ;  /* 0x00001c0201007387 */ /* 0x0007e80000100800 */
[----:B------:R4:W-:Y:S01]  /*7dd0*/  STL [R1+0x20], R0 ;  /* 0x0000200001007387 */ /* 0x0009e20000100800 */
[----:B--2---:R-:W-:-:S03]  /*7de0*/  LOP3.LUT R9, R10, 0x64, R22, 0xfe, !PT ;  /* 0x000000640a097812 */ /* 0x004fc600078efe16 */
[----:B------:R-:W-:Y:S01]  /*7df0*/  LDS R13, [R4+UR4] ;  /* 0x00000004040d7984 */ /* 0x000fe20008000800 */
[C-C-:B---3--:R-:W-:Y:S02]  /*7e00*/  LOP3.LUT R2, R10.reuse, 0x68, R22.reuse, 0xfe, !PT ;  /* 0x000000680a027812 */ /* 0x148fe400078efe16 */
[C---:B------:R-:W-:Y:S01]  /*7e10*/  LOP3.LUT R7, R10.reuse, R22, RZ, 0xfc, !PT ;  /* 0x000000160a077212 */ /* 0x040fe200078efcff */
[----:B------:R-:W-:Y:S01]  /*7e20*/  LDS R26, [R4+UR4+0x400] ;  /* 0x00040004041a7984 */ /* 0x000fe20008000800 */
[----:B----4-:R-:W-:-:S03]  /*7e30*/  LOP3.LUT R0, R10, 0x6c, R22, 0xfe, !PT ;  /* 0x0000006c0a007812 */ /* 0x010fc600078efe16 */
        /* <DEDUP_REMOVED lines=28> */
[C-C-:B---3--:R-:W-:Y:S02]  /*8000*/  LOP3.LUT R2, R10.reuse, 0xa0, R22.reuse, 0xfe, !PT ;  /* 0x000000a00a027812 */ /* 0x148fe400078efe16 */
[----:B----4-:R-:W-:-:S03]  /*8010*/  LOP3.LUT R0, R10, 0xa4, R22, 0xfe, !PT ;  /* 0x000000a40a007812 */ /* 0x010fc600078efe16 */
[----:B------:R2:W-:Y:S04]  /*8020*/  STL [R1+0x60], R2 ;  /* 0x0000600201007387 */ /* 0x0005e80000100800 */
[----:B------:R3:W-:Y:S01]  /*8030*/  STL [R1+0x64], R0 ;  /* 0x0000640001007387 */ /* 0x0007e20000100800 */
[----:B--2---:R-:W-:-:S03]  /*8040*/  LOP3.LUT R2, R10, 0xac, R22, 0xfe, !PT ;  /* 0x000000ac0a027812 */ /* 0x004fc600078efe16 */
[----:B------:R2:W-:Y:S01]  /*8050*/  STL [R1+0x68], R9 ;  /* 0x0000680901007387 */ /* 0x0005e20000100800 */
[----:B---3--:R-:W-:-:S03]  /*8060*/  LOP3.LUT R0, R10, 0xb0, R22, 0xfe, !PT ;  /* 0x000000b00a007812 */ /* 0x008fc600078efe16 */
[----:B------:R3:W-:Y:S04]  /*8070*/  STL [R1+0x6c], R2 ;  /* 0x00006c0201007387 */ /* 0x0007e80000100800 */
[----:B------:R4:W-:Y:S01]  /*8080*/  STL [R1+0x70], R0 ;  /* 0x0000700001007387 */ /* 0x0009e20000100800 */
[C-C-:B--2---:R-:W-:Y:S02]  /*8090*/  LOP3.LUT R9, R10.reuse, 0xb4, R22.reuse, 0xfe, !PT ;  /* 0x000000b40a097812 */ /* 0x144fe400078efe16 */
[----:B---3--:R-:W-:-:S03]  /*80a0*/  LOP3.LUT R2, R10, 0xb8, R22, 0xfe, !PT ;  /* 0x000000b80a027812 */ /* 0x008fc600078efe16 */
[----:B------:R2:W-:Y:S01]  /*80b0*/  STL [R1+0x74], R9 ;  /* 0x0000740901007387 */ /* 0x0005e20000100800 */
[----:B----4-:R-:W-:-:S03]  /*80c0*/  LOP3.LUT R0, R10, 0xbc, R22, 0xfe, !PT ;  /* 0x000000bc0a007812 */ /* 0x010fc600078efe16 */
[----:B------:R-:W-:Y:S04]  /*80d0*/  STL [R1+0x78], R2 ;  /* 0x0000780201007387 */ /* 0x000fe80000100800 */
[----:B------:R3:W-:Y:S01]  /*80e0*/  STL [R1+0x7c], R0 ;  /* 0x00007c0001007387 */ /* 0x0007e20000100800 */
[----:B--2---:R-:W-:-:S05]  /*80f0*/  LOP3.LUT R9, R10, 0xc0, R22, 0xfe, !PT ;  /* 0x000000c00a097812 */ /* 0x004fca00078efe16 */
[----:B------:R2:W-:Y:S01]  /*8100*/  STL [R1+0x80], R9 ;  /* 0x0000800901007387 */ /* 0x0005e20000100800 */
[----:B---3--:R-:W-:-:S05]  /*8110*/  LOP3.LUT R0, R10, 0xc4, R22, 0xfe, !PT ;  /* 0x000000c40a007812 */ /* 0x008fca00078efe16 */
[----:B------:R3:W-:Y:S01]  /*8120*/  STL [R1+0x84], R0 ;  /* 0x0000840001007387 */ /* 0x0007e20000100800 */
[----:B--2---:R-:W-:Y:S02]  /*8130*/  LOP3.LUT R9, R10, 0xc8, R22, 0xfe, !PT ;  /* 0x000000c80a097812 */ /* 0x004fe400078efe16 */
[----:B------:R-:W-:-:S03]  /*8140*/  LOP3.LUT R2, R4, 0x4, RZ, 0x3c, !PT ;  /* 0x0000000404027812 */ /* 0x000fc600078e3cff */
[----:B------:R2:W-:Y:S01]  /*8150*/  STL [R1+0x88], R9 ;  /* 0x0000880901007387 */ /* 0x0005e20000100800 */
[----:B---3--:R-:W-:-:S03]  /*8160*/  LOP3.LUT R0, R10, 0xcc, R22, 0xfe, !PT ;  /* 0x000000cc0a007812 */ /* 0x008fc600078efe16 */
[----:B------:R-:W3:Y:S01]  /*8170*/  LDS R21, [R2+UR4] ;  /* 0x0000000402157984 */ /* 0x000ee20008000800 */
[----:B------:R-:W-:-:S03]  /*8180*/  ISETP.GE.AND P0, PT, R25, UR6, PT ;  /* 0x0000000619007c0c */ /* 0x000fc6000bf06270 */
[----:B------:R4:W-:Y:S01]  /*8190*/  STL [R1+0x90], R0 ;  /* 0x0000900001007387 */ /* 0x0009e20000100800 */
[C-C-:B--2---:R-:W-:Y:S02]  /*81a0*/  LOP3.LUT R9, R10.reuse, 0xd0, R22.reuse, 0xfe, !PT ;  /* 0x000000d00a097812 */ /* 0x144fe400078efe16 */
[----:B------:R-:W-:-:S03]  /*81b0*/  LOP3.LUT R23, R10, 0xd8, R22, 0xfe, !PT ;  /* 0x000000d80a177812 */ /* 0x000fc600078efe16 */
[----:B------:R2:W-:Y:S01]  /*81c0*/  STL [R1+0x94], R9 ;  /* 0x0000940901007387 */ /* 0x0005e20000100800 */
[C-C-:B----4-:R-:W-:Y:S02]  /*81d0*/  LOP3.LUT R0, R10.reuse, 0xd4, R22.reuse, 0xfe, !PT ;  /* 0x000000d40a007812 */ /* 0x150fe400078efe16 */
[----:B------:R-:W-:Y:S01]  /*81e0*/  ISETP.LT.AND P2, PT, R7, UR7, !P0 ;  /* 0x0000000707007c0c */ /* 0x000fe2000c741270 */
[----:B------:R-:W4:Y:S02]  /*81f0*/  LDCU.64 UR6, c[0x0][0x390] ;  /* 0x00007200ff0677ac */ /* 0x000f240008000a00 */
[----:B------:R0:W-:Y:S01]  /*8200*/  STL [R1+0x98], R0 ;  /* 0x0000980001007387 */ /* 0x0001e20000100800 */
[----:B--2---:R-:W-:-:S03]  /*8210*/  LOP3.LUT R9, R10, 0xdc, R22, 0xfe, !PT ;  /* 0x000000dc0a097812 */ /* 0x004fc600078efe16 */
[----:B------:R2:W-:Y:S04]  /*8220*/  STL [R1+0x9c], R23 ;  /* 0x00009c1701007387 */ /* 0x0005e80000100800 */
[----:B------:R1:W-:Y:S01]  /*8230*/  STL [R1+0xa0], R9 ;  /* 0x0000a00901007387 */ /* 0x0003e20000100800 */
[C-C-:B0-----:R-:W-:Y:S02]  /*8240*/  LOP3.LUT R0, R10.reuse, 0xe0, R22.reuse, 0xfe, !PT ;  /* 0x000000e00a007812 */ /* 0x141fe400078efe16 */
[----:B--2---:R-:W-:-:S03]  /*8250*/  LOP3.LUT R23, R10, 0xe8, R22, 0xfe, !PT ;  /* 0x000000e80a177812 */ /* 0x004fc600078efe16 */
[----:B------:R0:W-:Y:S01]  /*8260*/  STL [R1+0xa4], R0 ;  /* 0x0000a40001007387 */ /* 0x0001e20000100800 */
[----:B-1----:R-:W-:-:S05]  /*8270*/  LOP3.LUT R9, R10, 0xe4, R22, 0xfe, !PT ;  /* 0x000000e40a097812 */ /* 0x002fca00078efe16 */
[----:B------:R1:W-:Y:S01]  /*8280*/  STL [R1+0xa8], R9 ;  /* 0x0000a80901007387 */ /* 0x0003e20000100800 */
[----:B0-----:R-:W-:-:S03]  /*8290*/  LOP3.LUT R0, R10, 0xec, R22, 0xfe, !PT ;  /* 0x000000ec0a007812 */ /* 0x001fc600078efe16 */
[----:B------:R-:W-:Y:S04]  /*82a0*/  STL [R1+0xac], R23 ;  /* 0x0000ac1701007387 */ /* 0x000fe80000100800 */
[----:B------:R0:W-:Y:S01]  /*82b0*/  STL [R1+0xb0], R0 ;  /* 0x0000b00001007387 */ /* 0x0001e20000100800 */
[----:B-1----:R-:W-:Y:S01]  /*82c0*/  IMAD R9, R25, UR5, RZ ;  /* 0x0000000519097c24 */ /* 0x002fe2000f8e02ff */
[C-C-:B------:R-:W-:Y:S02]  /*82d0*/  LOP3.LUT R25, R10.reuse, 0xf0, R22.reuse, 0xfe, !PT ;  /* 0x000000f00a197812 */ /* 0x140fe400078efe16 */
[C-C-:B------:R-:W-:Y:S02]  /*82e0*/  LOP3.LUT R14, R10.reuse, 0x4, R22.reuse, 0xfe, !PT ;  /* 0x000000040a0e7812 */ /* 0x140fe400078efe16 */
[----:B------:R-:W-:-:S02]  /*82f0*/  LOP3.LUT R16, R10, 0x8, R22, 0xfe, !PT ;  /* 0x000000080a107812 */ /* 0x000fc400078efe16 */
[C-C-:B------:R-:W-:Y:S02]  /*8300*/  LOP3.LUT R15, R10.reuse, 0xc, R22.reuse, 0xfe, !PT ;  /* 0x0000000c0a0f7812 */ /* 0x140fe400078efe16 */
[C-C-:B------:R-:W-:Y:S02]  /*8310*/  LOP3.LUT R24, R10.reuse, 0x10, R22.reuse, 0xfe, !PT ;  /* 0x000000100a187812 */ /* 0x140fe400078efe16 */
[C-C-:B------:R-:W-:Y:S02]  /*8320*/  LOP3.LUT R5, R10.reuse, 0x14, R22.reuse, 0xfe, !PT ;  /* 0x000000140a057812 */ /* 0x140fe400078efe16 */
        /* <DEDUP_REMOVED lines=9> */
[C-C-:B------:R-:W-:Y:S01]  /*83c0*/  LOP3.LUT R29, R10.reuse, 0x3c, R22.reuse, 0xfe, !PT ;  /* 0x0000003c0a1d7812 */ /* 0x140fe200078efe16 */
[----:B------:R-:W-:Y:S01]  /*83d0*/  IMAD R7, R7, R17, RZ ;  /* 0x0000001107077224 */ /* 0x000fe200078e02ff */
[C-C-:B0-----:R-:W-:Y:S01]  /*83e0*/  LOP3.LUT R0, R10.reuse, 0xf4, R22.reuse, 0xfe, !PT ;  /* 0x000000f40a007812 */ /* 0x141fe200078efe16 */
[----:B------:R0:W-:Y:S01]  /*83f0*/  STL [R1+0xb4], R25 ;  /* 0x0000b41901007387 */ /* 0x0001e20000100800 */
[----:B---3--:R-:W-:Y:S01]  /*8400*/  PRMT R27, R21, 0x7770, RZ ;  /* 0x00007770151b7816 */ /* 0x008fe200000000ff */
[----:B------:R-:W1:Y:S02]  /*8410*/  LDCU UR5, c[0x0][0x39c] ;  /* 0x00007380ff0577ac */ /* 0x000e640008000800 */
[----:B------:R4:W-:Y:S04]  /*8420*/  STL [R1+0xbc], R0 ;  /* 0x0000bc0001007387 */ /* 0x0009e80000100800 */
[----:B------:R-:W2:Y:S01]  /*8430*/  LDS R23, [R2+UR4+0x400] ;  /* 0x0004000402177984 */ /* 0x000ea20008000800 */
[----:B0-----:R-:W-:-:S02]  /*8440*/  LOP3.LUT R25, R10, 0xf8, R22, 0xfe, !PT ;  /* 0x000000f80a197812 */ /* 0x001fc400078efe16 */
[----:B------:R-:W-:Y:S02]  /*8450*/  LOP3.LUT R10, R10, 0xfc, R22, 0xfe, !PT ;  /* 0x000000fc0a0a7812 */ /* 0x000fe400078efe16 */
[----:B----4-:R-:W-:Y:S01]  /*8460*/  IADD3 R0, P1, PT, R9, UR6, RZ ;  /* 0x0000000609007c10 */ /* 0x010fe2000ff3e0ff */
[----:B------:R-:W-:Y:S01]  /*8470*/  STL [R1+0xc0], R25 ;  /* 0x0000c01901007387 */ /* 0x000fe20000100800 */
[----:B------:R-:W-:Y:S01]  /*8480*/  ISETP.LT.AND P4, PT, R11, UR13, !P0 ;  /* 0x0000000d0b007c0c */ /* 0x000fe2000c781270 */
[----:B------:R-:W0:Y:S01]  /*8490*/  LDCU UR6, c[0x0][0x39c] ;  /* 0x00007380ff0677ac */ /* 0x000e220008000800 */
[----:B------:R-:W-:Y:S01]  /*84a0*/  LEA.HI.X.SX32 R9, R9, UR7, 0x1, P1 ;  /* 0x0000000709097c11 */ /* 0x000fe200088f0eff */
[----:B------:R3:W-:Y:S01]  /*84b0*/  STL [R1+0xb8], R10 ;  /* 0x0000b80a01007387 */ /* 0x0007e20000100800 */
[----:B------:R-:W-:Y:S01]  /*84c0*/  ISETP.LT.AND P5, PT, R12, UR12, !P0 ;  /* 0x0000000c0c007c0c */ /* 0x000fe2000c7a1270 */
[----:B------:R-:W4:Y:S01]  /*84d0*/  LDCU UR7, c[0x0][0x39c] ;  /* 0x00007380ff0777ac */ /* 0x000f220008000800 */
[----:B------:R-:W-:Y:S01]  /*84e0*/  PRMT R12, R13, 0x7770, RZ ;  /* 0x000077700d0c7816 */ /* 0x000fe200000000ff */
[----:B------:R-:W0:Y:S01]  /*84f0*/  LDS R25, [R4+UR4+0x800] ;  /* 0x0008000404197984 */ /* 0x000e220008000800 */
[----:B-1----:R-:W-:Y:S01]  /*8500*/  ISETP.LT.AND P3, PT, R15, UR5, !P0 ;  /* 0x000000050f007c0c */ /* 0x002fe2000c761270 */
[----:B------:R-:W1:Y:S02]  /*8510*/  LDCU UR5, c[0x0][0x39c] ;  /* 0x00007380ff0577ac */ /* 0x000e640008000800 */
[----:B------:R-:W-:Y:S01]  /*8520*/  LDS R22, [R4+UR4+0xc00] ;  /* 0x000c000404167984 */ /* 0x000fe20008000800 */
[----:B---3--:R-:W-:-:S04]  /*8530*/  IADD3 R10, P1, PT, R7, R0, RZ ;  /* 0x00000000070a7210 */ /* 0x008fc80007f3e0ff */
[----:B------:R-:W-:Y:S02]  /*8540*/  LEA.HI.X.SX32 R11, R7, R9, 0x1, P1 ;  /* 0x00000009070b7211 */ /* 0x000fe400008f0eff */
[C---:B------:R-:W-:Y:S01]  /*8550*/  ISETP.LT.AND P1, PT, R14.reuse, UR10, !P0 ;  /* 0x0000000a0e007c0c */ /* 0x040fe2000c721270 */
[----:B------:R-:W-:Y:S01]  /*8560*/  IMAD R14, R14, R17, RZ ;  /* 0x000000110e0e7224 */ /* 0x000fe200078e02ff */
[----:B------:R-:W3:Y:S01]  /*8570*/  LDCU UR10, c[0x0][0x39c] ;  /* 0x00007380ff0a77ac */ /* 0x000ee20008000800 */
[----:B------:R1:W-:Y:S04]  /*8580*/  @P2 STG.E.U8 desc[UR8][R10.64], R12 ;  /* 0x0000000c0a002986 */ /* 0x0003e8000c101108 */
[----:B------:R-:W0:Y:S01]  /*8590*/  LDS R12, [R2+UR4+0x800] ;  /* 0x00080004020c7984 */ /* 0x000e220008000800 */
[----:B-1----:R-:W-:-:S04]  /*85a0*/  IADD3 R10, P6, PT, R14, R0, RZ ;  /* 0x000000000e0a7210 */ /* 0x002fc80007fde0ff */
[----:B------:R-:W-:-:S05]  /*85b0*/  LEA.HI.X.SX32 R11, R14, R9, 0x1, P6 ;  /* 0x000000090e0b7211 */ /* 0x000fca00030f0eff */
[----:B------:R1:W-:Y:S01]  /*85c0*/  @P1 STG.E.U8 desc[UR8][R10.64], R27 ;  /* 0x0000001b0a001986 */ /* 0x0003e2000c101108 */
[C---:B------:R-:W-:Y:S01]  /*85d0*/  ISETP.LT.AND P2, PT, R16.reuse, UR11, !P0 ;  /* 0x0000000b10007c0c */ /* 0x040fe2000c741270 */
[-C--:B------:R-:W-:Y:S01]  /*85e0*/  IMAD R16, R16, R17.reuse, RZ ;  /* 0x0000001110107224 */ /* 0x080fe200078e02ff */
[----:B------:R-:W0:Y:S01]  /*85f0*/  LDCU UR11, c[0x0][0x39c] ;  /* 0x00007380ff0b77ac */ /* 0x000e220008000800 */
[----:B-1----:R-:W1:Y:S03]  /*8600*/  LDC R27, c[0x0][0x3b8] ;  /* 0x0000ee00ff1b7b82 */ /* 0x002e660000000800 */
[----:B------:R-:W-:Y:S01]  /*8610*/  IADD3 R14, P6, PT, R16, R0, RZ ;  /* 0x00000000100e7210 */ /* 0x000fe20007fde0ff */
[----:B------:R-:W-:Y:S01]  /*8620*/  IMAD R17, R15, R17, RZ ;  /* 0x000000110f117224 */ /* 0x000fe200078e02ff */
[----:B------:R-:W-:Y:S01]  /*8630*/  PRMT R10, R26, 0x7770, RZ ;  /* 0x000077701a0a7816 */ /* 0x000fe200000000ff */
[----:B------:R-:W1:Y:S01]  /*8640*/  LDS R11, [R2+UR4+0xc00] ;  /* 0x000c0004020b7984 */ /* 0x000e620008000800 */
[----:B------:R-:W-:-:S02]  /*8650*/  LEA.HI.X.SX32 R15, R16, R9, 0x1, P6 ;  /* 0x00000009100f7211 */ /* 0x000fc400030f0eff */
[----:B------:R-:W-:-:S03]  /*8660*/  IADD3 R16, P1, PT, R17, R0, RZ ;  /* 0x0000000011107210 */ /* 0x000fc60007f3e0ff */
[----:B------:R2:W-:Y:S01]  /*8670*/  @P2 STG.E.U8 desc[UR8][R14.64], R10 ;  /* 0x0000000a0e002986 */ /* 0x0005e2000c101108 */
[----:B------:R-:W-:Y:S02]  /*8680*/  LEA.HI.X.SX32 R17, R17, R9, 0x1, P1 ;  /* 0x0000000911117211 */ /* 0x000fe400008f0eff */
[C---:B0-----:R-:W-:Y:S01]  /*8690*/  ISETP.LT.AND P2, PT, R24.reuse, UR6, !P0 ;  /* 0x0000000618007c0c */ /* 0x041fe2000c741270 */
[----:B------:R-:W0:Y:S01]  /*86a0*/  LDCU UR6, c[0x0][0x39c] ;  /* 0x00007380ff0677ac */ /* 0x000e220008000800 */
[----:B--2---:R-:W-:Y:S01]  /*86b0*/  PRMT R10, R23, 0x7770, RZ ;  /* 0x00007770170a7816 */ /* 0x004fe200000000ff */
[----:B-1----:R-:W-:-:S04]  /*86c0*/  IMAD R24, R24, R27, RZ ;  /* 0x0000001b18187224 */ /* 0x002fc800078e02ff */
[----:B------:R1:W-:Y:S01]  /*86d0*/  @P3 STG.E.U8 desc[UR8][R16.64], R10 ;  /* 0x0000000a10003986 */ /* 0x0003e2000c101108 */
[----:B------:R-:W-:Y:S02]  /*86e0*/  PRMT R15, R25, 0x7770, RZ ;  /* 0x00007770190f7816 */ /* 0x000fe400000000ff */
[----:B-1----:R-:W-:-:S04]  /*86f0*/  IADD3 R16, P6, PT, R24, R0, RZ ;  /* 0x0000000018107210 */ /* 0x002fc80007fde0ff */
[----:B------:R-:W-:-:S05]  /*8700*/  LEA.HI.X.SX32 R17, R24, R9, 0x1, P6 ;  /* 0x0000000918117211 */ /* 0x000fca00030f0eff */
[----:B------:R1:W-:Y:S01]  /*8710*/  @P2 STG.E.U8 desc[UR8][R16.64], R15 ;  /* 0x0000000f10002986 */ /* 0x0003e2000c101108 */
[CC--:B------:R-:W-:Y:S01]  /*8720*/  IMAD R10, R5.reuse, R27.reuse, RZ ;  /* 0x0000001b050a7224 */ /* 0x0c0fe200078e02ff */
[----:B----4-:R-:W-:Y:S01]  /*8730*/  ISETP.LT.AND P3, PT, R5, UR7, !P0 ;  /* 0x0000000705007c0c */ /* 0x010fe2000c761270 */
[----:B------:R-:W-:Y:S01]  /*8740*/  IMAD R24, R3, R27, RZ ;  /* 0x0000001b03187224 */ /* 0x000fe200078e02ff */
[----:B------:R-:W2:Y:S01]  /*8750*/  LDS R5, [R4+UR4+0x1000] ;  /* 0x0010000404057984 */ /* 0x000ea20008000800 */
[----:B-1----:R-:W1:Y:S01]  /*8760*/  LDC R17, c[0x0][0x3b8] ;  /* 0x0000ee00ff117b82 */ /* 0x002e620000000800 */
[----:B------:R-:W-:Y:S01]  /*8770*/  IADD3 R14, P6, PT, R10, R0, RZ ;  /* 0x000000000a0e7210 */ /* 0x000fe20007fde0ff */
[----:B------:R-:W4:Y:S01]  /*8780*/  LDCU UR7, c[0x0][0x39c] ;  /* 0x00007380ff0777ac */ /* 0x000f220008000800 */
[----:B------:R-:W-:Y:S02]  /*8790*/  PRMT R27, R12, 0x7770, RZ ;  /* 0x000077700c1b7816 */ /* 0x000fe400000000ff */
[----:B------:R-:W-:-:S02]  /*87a0*/  LEA.HI.X.SX32 R15, R10, R9, 0x1, P6 ;  /* 0x000000090a0f7211 */ /* 0x000fc400030f0eff */
[----:B---3--:R-:W-:Y:S01]  /*87b0*/  ISETP.LT.AND P1, PT, R3, UR10, !P0 ;  /* 0x0000000a03007c0c */ /* 0x008fe2000c721270 */
[----:B------:R-:W-:Y:S04]  /*87c0*/  LDS R10, [R4+UR4+0x1400] ;  /* 0x00140004040a7984 */ /* 0x000fe80008000800 */
[----:B------:R-:W3:Y:S01]  /*87d0*/  LDS R3, [R2+UR4+0x1000] ;  /* 0x0010000402037984 */ /* 0x000ee20008000800 */
[----:B------:R-:W-:-:S03]  /*87e0*/  IADD3 R16, P6, PT, R24, R0, RZ ;  /* 0x0000000018107210 */ /* 0x000fc60007fde0ff */
[----:B------:R0:W-:Y:S01]  /*87f0*/  @P3 STG.E.U8 desc[UR8][R14.64], R27 ;  /* 0x0000001b0e003986 */ /* 0x0001e2000c101108 */
[C---:B------:R-:W-:Y:S01]  /*8800*/  ISETP.LT.AND P2, PT, R20.reuse, UR5, !P0 ;  /* 0x0000000514007c0c */ /* 0x040fe2000c741270 */
[----:B------:R-:W1:Y:S01]  /*8810*/  LDCU UR5, c[0x0][0x39c] ;  /* 0x00007380ff0577ac */ /* 0x000e620008000800 */
[----:B0-----:R-:W0:Y:S01]  /*8820*/  LDC R27, c[0x0][0x3b8] ;  /* 0x0000ee00ff1b7b82 */ /* 0x001e220000000800 */
[----:B-1----:R-:W-:Y:S01]  /*8830*/  IMAD R20, R20, R17, RZ ;  /* 0x0000001114147224 */ /* 0x002fe200078e02ff */
[----:B------:R-:W-:Y:S02]  /*8840*/  LEA.HI.X.SX32 R17, R24, R9, 0x1, P6 ;  /* 0x0000000918117211 */ /* 0x000fe400030f0eff */
[----:B------:R-:W-:-:S05]  /*8850*/  PRMT R24, R22, 0x7770, RZ ;  /* 0x0000777016187816 */ /* 0x000fca00000000ff */
[----:B------:R1:W-:Y:S01]  /*8860*/  @P1 STG.E.U8 desc[UR8][R16.64], R24 ;  /* 0x0000001810001986 */ /* 0x0003e2000c101108 */
[----:B------:R-:W-:Y:S01]  /*8870*/  ISETP.LT.AND P1, PT, R8, UR6, !P0 ;  /* 0x0000000608007c0c */ /* 0x000fe2000c721270 */
[----:B------:R-:W0:Y:S02]  /*8880*/  LDCU UR6, c[0x0][0x39c] ;  /* 0x00007380ff0677ac */ /* 0x000e240008000800 */
[----:B------:R-:W4:Y:S01]  /*8890*/  LDS R8, [R2+UR4+0x1400] ;  /* 0x0014000402087984 */ /* 0x000f220008000800 */
[----:B------:R-:W-:-:S04]  /*88a0*/  IADD3 R14, P6, PT, R20, R0, RZ ;  /* 0x00000000140e7210 */ /* 0x000fc80007fde0ff */
[----:B------:R-:W-:Y:S02]  /*88b0*/  LEA.HI.X.SX32 R15, R20, R9, 0x1, P6 ;  /* 0x00000009140f7211 */ /* 0x000fe400030f0eff */
[----:B-1----:R-:W-:Y:S01]  /*88c0*/  PRMT R17, R11, 0x7770, RZ ;  /* 0x000077700b117816 */ /* 0x002fe200000000ff */
[----:B0-----:R-:W-:-:S04]  /*88d0*/  IMAD R16, R27, 0x20, R7 ;  /* 0x000000201b107824 */ /* 0x001fc800078e0207 */
[----:B------:R0:W-:Y:S01]  /*88e0*/  @P2 STG.E.U8 desc[UR8][R14.64], R17 ;  /* 0x000000110e002986 */ /* 0x0001e2000c101108 */
[----:B------:R-:W-:Y:S02]  /*88f0*/  ISETP.LT.AND P3, PT, R19, UR11, !P0 ;  /* 0x0000000b13007c0c */ /* 0x000fe4000c761270 */
[----:B--2---:R-:W-:Y:S01]  /*8900*/  PRMT R24, R5, 0x7770, RZ ;  /* 0x0000777005187816 */ /* 0x004fe200000000ff */
[----:B------:R-:W1:Y:S01]  /*8910*/  LDS R7, [R4+UR4+0x1800] ;  /* 0x0018000404077984 */ /* 0x000e620008000800 */
[CC--:B0-----:R-:W-:Y:S01]  /*8920*/  IADD3 R14, P6, PT, R16.reuse, R0.reuse, RZ ;  /* 0x00000000100e7210 */ /* 0x0c1fe20007fde0ff */
[----:B------:R-:W-:Y:S01]  /*8930*/  IMAD R17, R27, 0x4, R16 ;  /* 0x000000041b117824 */ /* 0x000fe200078e0210 */
[----:B---3--:R-:W-:Y:S01]  /*8940*/  PRMT R20, R3, 0x7770, RZ ;  /* 0x0000777003147816 */ /* 0x008fe200000000ff */
[----:B------:R-:W-:Y:S01]  /*8950*/  LDS R4, [R4+UR4+0x1c00] ;  /* 0x001c000404047984 */ /* 0x000fe20008000800 */
[----:B------:R-:W-:Y:S01]  /*8960*/  LEA.HI.X.SX32 R15, R16, R9, 0x1, P6 ;  /* 0x00000009100f7211 */ /* 0x000fe200030f0eff */
[----:B------:R-:W-:Y:S01]  /*8970*/  IMAD R19, R27, 0x4, R17 ;  /* 0x000000041b137824 */ /* 0x000fe200078e0211 */
[----:B------:R-:W-:-:S03]  /*8980*/  IADD3 R16, P6, PT, R17, R0, RZ ;  /* 0x0000000011107210 */ /* 0x000fc60007fde0ff */
[----:B------:R0:W-:Y:S01]  /*8990*/  @P5 STG.E.U8 desc[UR8][R14.64], R24 ;  /* 0x000000180e005986 */ /* 0x0001e2000c101108 */
[----:B------:R-:W-:-:S05]  /*89a0*/  LEA.HI.X.SX32 R17, R17, R9, 0x1, P6 ;  /* 0x0000000911117211 */ /* 0x000fca00030f0eff */
[----:B------:R2:W-:Y:S01]  /*89b0*/  @P4 STG.E.U8 desc[UR8][R16.64], R20 ;  /* 0x0000001410004986 */ /* 0x0005e2000c101108 */
[----:B0-----:R-:W-:-:S03]  /*89c0*/  IADD3 R14, P6, PT, R19, R0, RZ ;  /* 0x00000000130e7210 */ /* 0x001fc60007fde0ff */
[----:B------:R-:W3:Y:S01]  /*89d0*/  LDL.LU R24, [R1+0x8] ;  /* 0x0000080001187983 */ /* 0x000ee20000300800 */
[----:B------:R-:W-:Y:S01]  /*89e0*/  LEA.HI.X.SX32 R15, R19, R9, 0x1, P6 ;  /* 0x00000009130f7211 */ /* 0x000fe200030f0eff */
[----:B------:R-:W-:Y:S01]  /*89f0*/  IMAD R19, R27, 0x4, R19 ;  /* 0x000000041b137824 */ /* 0x000fe200078e0213 */
[----:B--2---:R-:W-:-:S05]  /*8a00*/  PRMT R16, R10, 0x7770, RZ ;  /* 0x000077700a107816 */ /* 0x004fca00000000ff */
[----:B------:R0:W-:Y:S01]  /*8a10*/  @P3 STG.E.U8 desc[UR8][R14.64], R16 ;  /* 0x000000100e003986 */ /* 0x0001e2000c101108 */
[----:B----4-:R-:W-:Y:S02]  /*8a20*/  PRMT R20, R8, 0x7770, RZ ;  /* 0x0000777008147816 */ /* 0x010fe400000000ff */
[----:B------:R-:W-:Y:S01]  /*8a30*/  ISETP.LT.AND P4, PT, R28, UR6, !P0 ;  /* 0x000000061c007c0c */ /* 0x000fe2000c781270 */
[----:B------:R-:W3:Y:S01]  /*8a40*/  LDCU UR6, c[0x0][0x39c] ;  /* 0x00007380ff0677ac */ /* 0x000ee20008000800 */
[----:B------:R-:W2:Y:S01]  /*8a50*/  LDL.LU R28, [R1] ;  /* 0x00000000011c7983 */ /* 0x000ea20000300800 */
[----:B0-----:R-:W-:-:S04]  /*8a60*/  IADD3 R16, P6, PT, R19, R0, RZ ;  /* 0x0000000013107210 */ /* 0x001fc80007fde0ff */
[----:B------:R-:W-:Y:S01]  /*8a70*/  LEA.HI.X.SX32 R17, R19, R9, 0x1, P6 ;  /* 0x0000000913117211 */ /* 0x000fe200030f0eff */
[----:B------:R-:W-:Y:S02]  /*8a80*/  IMAD R15, R27, 0x4, R19 ;  /* 0x000000041b0f7824 */ /* 0x000fe400078e0213 */
[----:B------:R-:W4:Y:S04]  /*8a90*/  LDL.LU R27, [R1+0xc] ;  /* 0x00000c00011b7983 */ /* 0x000f280000300800 */
[----:B------:R0:W-:Y:S04]  /*8aa0*/  @P1 STG.E.U8 desc[UR8][R16.64], R20 ;  /* 0x0000001410001986 */ /* 0x0001e8000c101108 */
[----:B0-----:R-:W4:Y:S01]  /*8ab0*/  LDL.LU R20, [R1+0x4] ;  /* 0x0000040001147983 */ /* 0x001f220000300800 */
[----:B------:R-:W-:Y:S01]  /*8ac0*/  ISETP.LT.AND P2, PT, R6, UR7, !P0 ;  /* 0x0000000706007c0c */ /* 0x000fe2000c741270 */
[----:B------:R-:W0:Y:S02]  /*8ad0*/  LDCU UR7, c[0x0][0x39c] ;  /* 0x00007380ff0777ac */ /* 0x000e240008000800 */
[----:B------:R-:W1:Y:S01]  /*8ae0*/  LDS R6, [R2+UR4+0x1800] ;  /* 0x0018000402067984 */ /* 0x000e620008000800 */
[----:B------:R-:W-:Y:S01]  /*8af0*/  ISETP.LT.AND P5, PT, R18, UR5, !P0 ;  /* 0x0000000512007c0c */ /* 0x000fe2000c7a1270 */
[----:B------:R-:W2:Y:S01]  /*8b00*/  LDCU UR5, c[0x0][0x39c] ;  /* 0x00007380ff0577ac */ /* 0x000ea20008000800 */
[----:B------:R-:W-:Y:S01]  /*8b10*/  IADD3 R14, P6, PT, R15, R0, RZ ;  /* 0x000000000f0e7210 */ /* 0x000fe20007fde0ff */
[----:B------:R-:W2:Y:S01]  /*8b20*/  LDS R2, [R2+UR4+0x1c00] ;  /* 0x001c000402027984 */ /* 0x000ea20008000800 */
[----:B------:R-:W4:Y:S01]  /*8b30*/  LDCU UR4, c[0x0][0x39c] ;  /* 0x00007380ff0477ac */ /* 0x000f220008000800 */
[----:B0-----:R-:W-:-:S02]  /*8b40*/  ISETP.LT.AND P3, PT, R29, UR7, !P0 ;  /* 0x000000071d007c0c */ /* 0x001fc4000c761270 */
[----:B------:R-:W0:Y:S01]  /*8b50*/  LDC R29, c[0x0][0x3b8] ;  /* 0x0000ee00ff1d7b82 */ /* 0x000e220000000800 */
[----:B-1----:R-:W-:Y:S01]  /*8b60*/  PRMT R19, R7, 0x7770, RZ ;  /* 0x0000777007137816 */ /* 0x002fe200000000ff */
[----:B0-----:R-:W-:Y:S01]  /*8b70*/  IMAD R18, R29, 0x4, R15 ;  /* 0x000000041d127824 */ /* 0x001fe200078e020f */
[----:B------:R-:W-:-:S04]  /*8b80*/  LEA.HI.X.SX32 R15, R15, R9, 0x1, P6 ;  /* 0x000000090f0f7211 */ /* 0x000fc800030f0eff */
[C---:B------:R-:W-:Y:S01]  /*8b90*/  IADD3 R16, P6, PT, R18.reuse, R0, RZ ;  /* 0x0000000012107210 */ /* 0x040fe20007fde0ff */
[----:B------:R0:W-:Y:S03]  /*8ba0*/  @P2 STG.E.U8 desc[UR8][R14.64], R19 ;  /* 0x000000130e002986 */ /* 0x0001e6000c101108 */
[----:B------:R-:W-:Y:S01]  /*8bb0*/  LEA.HI.X.SX32 R17, R18, R9, 0x1, P6 ;  /* 0x0000000912117211 */ /* 0x000fe200030f0eff */
[----:B------:R-:W-:Y:S01]  /*8bc0*/  IMAD R18, R29, 0x4, R18 ;  /* 0x000000041d127824 */ /* 0x000fe200078e0212 */
[----:B0-----:R-:W-:-:S05]  /*8bd0*/  PRMT R14, R6, 0x7770, RZ ;  /* 0x00007770060e7816 */ /* 0x001fca00000000ff */
[----:B------:R0:W-:Y:S02]  /*8be0*/  @P5 STG.E.U8 desc[UR8][R16.64], R14 ;  /* 0x0000000e10005986 */ /* 0x0001e4000c101108 */
[----:B0-----:R-:W-:-:S04]  /*8bf0*/  IADD3 R16, P6, PT, R18, R0, RZ ;  /* 0x0000000012107210 */ /* 0x001fc80007fde0ff */
[----:B------:R-:W-:Y:S02]  /*8c00*/  LEA.HI.X.SX32 R17, R18, R9, 0x1, P6 ;  /* 0x0000000912117211 */ /* 0x000fe400030f0eff */
[----:B---3--:R-:W-:Y:S02]  /*8c10*/  ISETP.LT.AND P5, PT, R24, UR6, !P0 ;  /* 0x0000000618007c0c */ /* 0x008fe4000c7a1270 */
[----:B--2---:R-:W-:Y:S02]  /*8c20*/  ISETP.LT.AND P1, PT, R28, UR5, !P0 ;  /* 0x000000051c007c0c */ /* 0x004fe4000c721270 */
[----:B----4-:R-:W-:Y:S01]  /*8c30*/  ISETP.LT.AND P2, PT, R20, UR4, !P0 ;  /* 0x0000000414007c0c */ /* 0x010fe2000c741270 */
[----:B------:R-:W2:Y:S01]  /*8c40*/  LDL.LU R28, [R1+0x14] ;  /* 0x00001400011c7983 */ /* 0x000ea20000300800 */
[----:B------:R-:W-:Y:S01]  /*8c50*/  PRMT R20, R4, 0x7770, RZ ;  /* 0x0000777004147816 */ /* 0x000fe200000000ff */
[----:B------:R-:W-:Y:S01]  /*8c60*/  IMAD R15, R29, 0x4, R18 ;  /* 0x000000041d0f7824 */ /* 0x000fe200078e0212 */
[----:B------:R-:W0:Y:S01]  /*8c70*/  LDCU UR4, c[0x0][0x39c] ;  /* 0x00007380ff0477ac */ /* 0x000e220008000800 */
[----:B------:R-:W3:Y:S01]  /*8c80*/  LDL.LU R24, [R1+0x18] ;  /* 0x0000180001187983 */ /* 0x000ee20000300800 */
[----:B------:R-:W-:Y:S01]  /*8c90*/  PRMT R19, R2, 0x7770, RZ ;  /* 0x0000777002137816 */ /* 0x000fe200000000ff */
[----:B------:R-:W1:Y:S02]  /*8ca0*/  LDCU UR5, c[0x0][0x39c] ;  /* 0x00007380ff0577ac */ /* 0x000e640008000800 */
[----:B------:R4:W-:Y:S01]  /*8cb0*/  @P4 STG.E.U8 desc[UR8][R16.64], R20 ;  /* 0x0000001410004986 */ /* 0x0009e2000c101108 */
[----:B------:R-:W2:Y:S03]  /*8cc0*/  LDCU UR6, c[0x0][0x39c] ;  /* 0x00007380ff0677ac */ /* 0x000ea60008000800 */
[----:B----4-:R-:W0:Y:S01]  /*8cd0*/  LDL.LU R20, [R1+0x10] ;  /* 0x0000100001147983 */ /* 0x010e220000300800 */
[----:B------:R-:W-:Y:S01]  /*8ce0*/  IADD3 R14, P6, PT, R15, R0, RZ ;  /* 0x000000000f0e7210 */ /* 0x000fe20007fde0ff */
[----:B------:R-:W-:-:S03]  /*8cf0*/  IMAD R18, R29, 0x4, R15 ;  /* 0x000000041d127824 */ /* 0x000fc600078e020f */
[----:B------:R-:W-:Y:S02]  /*8d00*/  LEA.HI.X.SX32 R15, R15, R9, 0x1, P6 ;  /* 0x000000090f0f7211 */ /* 0x000fe400030f0eff */
[----:B------:R-:W-:-:S03]  /*8d10*/  IADD3 R16, P6, PT, R18, R0, RZ ;  /* 0x0000000012107210 */ /* 0x000fc60007fde0ff */
[----:B------:R4:W-:Y:S01]  /*8d20*/  @P3 STG.E.U8 desc[UR8][R14.64], R19 ;  /* 0x000000130e003986 */ /* 0x0009e2000c101108 */
[----:B------:R-:W-:Y:S01]  /*8d30*/  LEA.HI.X.SX32 R17, R18, R9, 0x1, P6 ;  /* 0x0000000912117211 */ /* 0x000fe200030f0eff */
[----:B------:R-:W-:Y:S01]  /*8d40*/  IMAD R18, R29, 0x4, R18 ;  /* 0x000000041d127824 */ /* 0x000fe200078e0212 */
[----:B----4-:R-:W-:-:S05]  /*8d50*/  PRMT R14, R13, 0x7771, RZ ;  /* 0x000077710d0e7816 */ /* 0x010fca00000000ff */
[----:B------:R4:W-:Y:S01]  /*8d60*/  @P1 STG.E.U8 desc[UR8][R16.64], R14 ;  /* 0x0000000e10001986 */ /* 0x0009e2000c101108 */
[----:B-1----:R-:W-:Y:S02]  /*8d70*/  ISETP.LT.AND P4, PT, R27, UR5, !P0 ;  /* 0x000000051b007c0c */ /* 0x002fe4000c781270 */
[----:B0-----:R-:W-:Y:S01]  /*8d80*/  ISETP.LT.AND P3, PT, R20, UR4, !P0 ;  /* 0x0000000414007c0c */ /* 0x001fe2000c761270 */
[----:B------:R-:W3:Y:S01]  /*8d90*/  LDL.LU R27, [R1+0x20] ;  /* 0x00002000011b7983 */ /* 0x000ee20000300800 */
[CC--:B----4-:R-:W-:Y:S01]  /*8da0*/  IADD3 R16, P6, PT, R18.reuse, R0.reuse, RZ ;  /* 0x0000000012107210 */ /* 0x0d0fe20007fde0ff */
[----:B------:R-:W-:Y:S01]  /*8db0*/  IMAD R15, R29, 0x4, R18 ;  /* 0x000000041d0f7824 */ /* 0x000fe200078e0212 */
[----:B------:R-:W-:Y:S01]  /*8dc0*/  PRMT R20, R21, 0x7771, RZ ;  /* 0x0000777115147816 */ /* 0x000fe200000000ff */
[----:B------:R-:W0:Y:S01]  /*8dd0*/  LDCU UR5, c[0x0][0x39c] ;  /* 0x00007380ff0577ac */ /* 0x000e220008000800 */
[-C--:B------:R-:W-:Y:S02]  /*8de0*/  LEA.HI.X.SX32 R17, R18, R9.reuse, 0x1, P6 ;  /* 0x0000000912117211 */ /* 0x080fe400030f0eff */
[----:B--2---:R-:W-:Y:S01]  /*8df0*/  ISETP.LT.AND P1, PT, R28, UR6, !P0 ;  /* 0x000000061c007c0c */ /* 0x004fe2000c721270 */
[----:B------:R-:W-:Y:S01]  /*8e00*/  IMAD R19, R29, 0x4, R15 ;  /* 0x000000041d137824 */ /* 0x000fe200078e020f */
[----:B------:R-:W2:Y:S01]  /*8e10*/  LDL.LU R28, [R1+0x24] ;  /* 0x00002400011c7983 */ /* 0x000ea20000300800 */
[C---:B------:R-:W-:Y:S01]  /*8e20*/  IADD3 R14, P6, PT, R15.reuse, R0, RZ ;  /* 0x000000000f0e7210 */ /* 0x040fe20007fde0ff */
[----:B------:R-:W3:Y:S02]  /*8e30*/  LDCU UR4, c[0x0][0x39c] ;  /* 0x00007380ff0477ac */ /* 0x000ee40008000800 */
[----:B------:R1:W-:Y:S01]  /*8e40*/  @P2 STG.E.U8 desc[UR8][R16.64], R20 ;  /* 0x0000001410002986 */ /* 0x0003e2000c101108 */
[----:B------:R-:W-:Y:S01]  /*8e50*/  PRMT R18, R26, 0x7771, RZ ;  /* 0x000077711a127816 */ /* 0x000fe200000000ff */
[----:B------:R-:W4:Y:S02]  /*8e60*/  LDCU UR6, c[0x0][0x39c] ;  /* 0x00007380ff0677ac */ /* 0x000f240008000800 */
[----:B-1----:R-:W0:Y:S01]  /*8e70*/  LDL.LU R20, [R1+0x1c] ;  /* 0x00001c0001147983 */ /* 0x002e220000300800 */
[----:B------:R-:W-:-:S02]  /*8e80*/  LEA.HI.X.SX32 R15, R15, R9, 0x1, P6 ;  /* 0x000000090f0f7211 */ /* 0x000fc400030f0eff */
[----:B------:R-:W-:-:S03]  /*8e90*/  IADD3 R16, P6, PT, R19, R0, RZ ;  /* 0x0000000013107210 */ /* 0x000fc60007fde0ff */
[----:B------:R1:W-:Y:S01]  /*8ea0*/  @P5 STG.E.U8 desc[UR8][R14.64], R18 ;  /* 0x000000120e005986 */ /* 0x0003e2000c101108 */
[----:B------:R-:W-:Y:S01]  /*8eb0*/  LEA.HI.X.SX32 R17, R19, R9, 0x1, P6 ;  /* 0x0000000913117211 */ /* 0x000fe200030f0eff */
[----:B------:R-:W-:Y:S01]  /*8ec0*/  IMAD R19, R29, 0x4, R19 ;  /* 0x000000041d137824 */ /* 0x000fe200078e0213 */
[----:B-1----:R-:W-:-:S05]  /*8ed0*/  PRMT R14, R23, 0x7771, RZ ;  /* 0x00007771170e7816 */ /* 0x002fca00000000ff */
[----:B------:R1:W-:Y:S01]  /*8ee0*/  @P4 STG.E.U8 desc[UR8][R16.64], R14 ;  /* 0x0000000e10004986 */ /* 0x0003e2000c101108 */
[----:B---3--:R-:W-:Y:S02]  /*8ef0*/  ISETP.LT.AND P2, PT, R24, UR4, !P0 ;  /* 0x0000000418007c0c */ /* 0x008fe4000c741270 */
[----:B0-----:R-:W-:Y:S01]  /*8f00*/  ISETP.LT.AND P5, PT, R20, UR5, !P0 ;  /* 0x0000000514007c0c */ /* 0x001fe2000c7a1270 */
[----:B------:R-:W3:Y:S01]  /*8f10*/  LDL.LU R24, [R1+0x2c] ;  /* 0x00002c0001187983 */ /* 0x000ee20000300800 */
[-C--:B-1----:R-:W-:Y:S01]  /*8f20*/  IADD3 R16, P6, PT, R19, R0.reuse, RZ ;  /* 0x0000000013107210 */ /* 0x082fe20007fde0ff */
[----:B------:R-:W-:Y:S01]  /*8f30*/  IMAD R15, R29, 0x4, R19 ;  /* 0x000000041d0f7824 */ /* 0x000fe200078e0213 */
[----:B------:R-:W-:Y:S01]  /*8f40*/  PRMT R20, R25, 0x7771, RZ ;  /* 0x0000777119147816 */ /* 0x000fe200000000ff */
[----:B------:R-:W0:Y:S01]  /*8f50*/  LDCU UR5, c[0x0][0x39c] ;  /* 0x00007380ff0577ac */ /* 0x000e220008000800 */
[-C--:B------:R-:W-:Y:S02]  /*8f60*/  LEA.HI.X.SX32 R17, R19, R9.reuse, 0x1, P6 ;  /* 0x0000000913117211 */ /* 0x080fe400030f0eff */
[----:B----4-:R-:W-:Y:S01]  /*8f70*/  ISETP.LT.AND P4, PT, R27, UR6, !P0 ;  /* 0x000000061b007c0c */ /* 0x010fe2000c781270 */
[----:B------:R-:W-:Y:S01]  /*8f80*/  IMAD R19, R29, 0x4, R15 ;  /* 0x000000041d137824 */ /* 0x000fe200078e020f */
[----:B------:R-:W4:Y:S01]  /*8f90*/  LDL.LU R27, [R1+0x30] ;  /* 0x00003000011b7983 */ /* 0x000f220000300800 */
[C---:B------:R-:W-:Y:S01]  /*8fa0*/  IADD3 R14, P6, PT, R15.reuse, R0, RZ ;  /* 0x000000000f0e7210 */ /* 0x040fe20007fde0ff */
[----:B------:R-:W2:Y:S02]  /*8fb0*/  LDCU UR4, c[0x0][0x39c] ;  /* 0x00007380ff0477ac */ /* 0x000ea40008000800 */
[----:B------:R1:W-:Y:S01]  /*8fc0*/  @P3 STG.E.U8 desc[UR8][R16.64], R20 ;  /* 0x0000001410003986 */ /* 0x0003e2000c101108 */
[----:B------:R-:W-:Y:S01]  /*8fd0*/  PRMT R18, R12, 0x7771, RZ ;  /* 0x000077710c127816 */ /* 0x000fe200000000ff */
[----:B------:R-:W3:Y:S02]  /*8fe0*/  LDCU UR6, c[0x0][0x39c] ;  /* 0x00007380ff0677ac */ /* 0x000ee40008000800 */
        /* <DEDUP_REMOVED lines=8> */
[----:B--2---:R-:W-:Y:S02]  /*9070*/  ISETP.LT.AND P3, PT, R28, UR4, !P0 ;  /* 0x000000041c007c0c */ /* 0x004fe4000c761270 */
[----:B0-----:R-:W-:Y:S01]  /*9080*/  ISETP.LT.AND P1, PT, R20, UR5, !P0 ;  /* 0x0000000514007c0c */ /* 0x001fe2000c721270 */
[----:B------:R-:W2:Y:S01]  /*9090*/  LDL.LU R28, [R1+0x38] ;  /* 0x00003800011c7983 */ /* 0x000ea20000300800 */
[-C--:B-1----:R-:W-:Y:S01]  /*90a0*/  IADD3 R16, P6, PT, R19, R0.reuse, RZ ;  /* 0x0000000013107210 */ /* 0x082fe20007fde0ff */
[----:B------:R-:W-:Y:S01]  /*90b0*/  IMAD R15, R29, 0x4, R19 ;  /* 0x000000041d0f7824 */ /* 0x000fe200078e0213 */
[----:B------:R-:W-:Y:S01]  /*90c0*/  PRMT R20, R11, 0x7771, RZ ;  /* 0x000077710b147816 */ /* 0x000fe200000000ff */
[----:B------:R-:W0:Y:S01]  /*90d0*/  LDCU UR5, c[0x0][0x39c] ;  /* 0x00007380ff0577ac */ /* 0x000e220008000800 */
[-C--:B------:R-:W-:Y:S02]  /*90e0*/  LEA.HI.X.SX32 R17, R19, R9.reuse, 0x1, P6 ;  /* 0x0000000913117211 */ /* 0x080fe400030f0eff */
[----:B---3--:R-:W-:Y:S01]  /*90f0*/  ISETP.LT.AND P2, PT, R24, UR6, !P0 ;  /* 0x0000000618007c0c */ /* 0x008fe2000c741270 */
[----:B------:R-:W-:Y:S01]  /*9100*/  IMAD R19, R29, 0x4, R15 ;  /* 0x000000041d137824 */ /* 0x000fe200078e020f */
[----:B------:R-:W3:Y:S01]  /*9110*/  LDL.LU R24, [R1+0x3c] ;  /* 0x00003c0001187983 */ /* 0x000ee20000300800 */
[----:B------:R-:W-:Y:S01]  /*9120*/  IADD3 R14, P6, PT, R15, R0, RZ ;  /* 0x000000000f0e7210 */ /* 0x000fe20007fde0ff */
[----:B------:R-:W4:Y:S02]  /*9130*/  LDCU UR4, c[0x0][0x39c] ;  /* 0x00007380ff0477ac */ /* 0x000f240008000800 */
[----:B------:R1:W-:Y:S01]  /*9140*/  @P5 STG.E.U8 desc[UR8][R16.64], R20 ;  /* 0x0000001410005986 */ /* 0x0003e2000c101108 */
[----:B------:R-:W-:Y:S01]  /*9150*/  PRMT R18, R5, 0x7771, RZ ;  /* 0x0000777105127816 */ /* 0x000fe200000000ff */
[----:B------:R-:W2:Y:S02]  /*9160*/  LDCU UR6, c[0x0][0x39c] ;  /* 0x00007380ff0677ac */ /* 0x000ea40008000800 */
        /* <DEDUP_REMOVED lines=8> */
[----:B----4-:R-:W-:Y:S02]  /*91f0*/  ISETP.LT.AND P5, PT, R27, UR4, !P0 ;  /* 0x000000041b007c0c */ /* 0x010fe4000c7a1270 */
[----:B0-----:R-:W-:Y:S01]  /*9200*/  ISETP.LT.AND P4, PT, R20, UR5, !P0 ;  /* 0x0000000514007c0c */ /* 0x001fe2000c781270 */
[----:B------:R-:W4:Y:S01]  /*9210*/  LDL.LU R27, [R1+0x44] ;  /* 0x00004400011b7983 */ /* 0x000f220000300800 */
[-C--:B-1----:R-:W-:Y:S01]  /*9220*/  IADD3 R16, P6, PT, R19, R0.reuse, RZ ;  /* 0x0000000013107210 */ /* 0x082fe20007fde0ff */
        /* <DEDUP_REMOVED lines=79> */
[----:B------:R-:W-:Y:S01]  /*9720*/  IADD3 R14, P6, PT, R15, R0, RZ ;  /* 0x000000000f0e7210 */ /* 0x000fe20007fde0ff */
        /* <DEDUP_REMOVED lines=23> */
[----:B------:R-:W-:Y:S01]  /*98a0*/  IADD3 R14, P6, PT, R15, R0, RZ ;  /* 0x000000000f0e7210 */ /* 0x000fe20007fde0ff */
        /* <DEDUP_REMOVED lines=23> */
[C---:B------:R-:W-:Y:S01]  /*9a20*/  IADD3 R14, P6, PT, R15.reuse, R0, RZ ;  /* 0x000000000f0e7210 */ /* 0x040fe20007fde0ff */
        /* <DEDUP_REMOVED lines=16> */
[----:B------:R-:W0:Y:S01]  /*9b30*/  LDCU UR4, c[0x0][0x39c] ;  /* 0x00007380ff0477ac */ /* 0x000e220008000800 */
[----:B------:R-:W-:Y:S02]  /*9b40*/  PRMT R20, R7, 0x7772, RZ ;  /* 0x0000777207147816 */ /* 0x000fe400000000ff */
[----:B------:R-:W-:Y:S01]  /*9b50*/  LEA.HI.X.SX32 R17, R19, R9, 0x1, P6 ;  /* 0x0000000913117211 */ /* 0x000fe200030f0eff */
[----:B------:R-:W-:Y:S01]  /*9b60*/  IMAD R15, R29, 0x4, R19 ;  /* 0x000000041d0f7824 */ /* 0x000fe200078e0213 */
[----:B--2---:R-:W-:Y:S01]  /*9b70*/  ISETP.LT.AND P5, PT, R28, UR6, !P0 ;  /* 0x000000061c007c0c */ /* 0x004fe2000c7a1270 */
[----:B------:R-:W3:Y:S01]  /*9b80*/  LDCU UR5, c[0x0][0x39c] ;  /* 0x00007380ff0577ac */ /* 0x000ee20008000800 */
[----:B------:R-:W2:Y:S01]  /*9b90*/  LDL.LU R28, [R1+0x98] ;  /* 0x00009800011c7983 */ /* 0x000ea20000300800 */
[----:B------:R-:W4:Y:S03]  /*9ba0*/  LDCU UR6, c[0x0][0x39c] ;  /* 0x00007380ff0677ac */ /* 0x000f260008000800 */
[----:B------:R1:W-:Y:S04]  /*9bb0*/  @P4 STG.E.U8 desc[UR8][R16.64], R20 ;  /* 0x0000001410004986 */ /* 0x0003e8000c101108 */
[----:B-1----:R-:W2:Y:S04]  /*9bc0*/  LDL.LU R20, [R1+0x94] ;  /* 0x0000940001147983 */ /* 0x002ea80000300800 */
[----:B------:R-:W0:Y:S01]  /*9bd0*/  LDL.LU R17, [R1+0x84] ;  /* 0x0000840001117983 */ /* 0x000e220000300800 */
[----:B------:R-:W-:Y:S01]  /*9be0*/  IADD3 R14, P6, PT, R15, R0, RZ ;  /* 0x000000000f0e7210 */ /* 0x000fe20007fde0ff */
[----:B------:R-:W-:Y:S01]  /*9bf0*/  IMAD R19, R29, 0x4, R15 ;  /* 0x000000041d137824 */ /* 0x000fe200078e020f */
[----:B------:R-:W-:-:S02]  /*9c00*/  PRMT R18, R6, 0x7772, RZ ;  /* 0x0000777206127816 */ /* 0x000fc400000000ff */
[----:B------:R-:W-:Y:S02]  /*9c10*/  LEA.HI.X.SX32 R15, R15, R9, 0x1, P6 ;  /* 0x000000090f0f7211 */ /* 0x000fe400030f0eff */
[----:B------:R-:W-:-:S03]  /*9c20*/  IADD3 R16, P6, PT, R19, R0, RZ ;  /* 0x0000000013107210 */ /* 0x000fc60007fde0ff */
[----:B------:R1:W-:Y:S01]  /*9c30*/  @P3 STG.E.U8 desc[UR8][R14.64], R18 ;  /* 0x000000120e003986 */ /* 0x0003e2000c101108 */
[----:B---3--:R-:W-:Y:S01]  /*9c40*/  ISETP.LT.AND P3, PT, R24, UR5, !P0 ;  /* 0x0000000518007c0c */ /* 0x008fe2000c761270 */
[----:B------:R-:W3:Y:S02]  /*9c50*/  LDCU UR5, c[0x0][0x39c] ;  /* 0x00007380ff0577ac */ /* 0x000ee40008000800 */
[----:B------:R-:W2:Y:S01]  /*9c60*/  LDL.LU R24, [R1+0x9c] ;  /* 0x00009c0001187983 */ /* 0x000ea20000300800 */
[----:B-1----:R-:W-:Y:S02]  /*9c70*/  PRMT R14, R4, 0x7772, RZ ;  /* 0x00007772040e7816 */ /* 0x002fe400000000ff */
[----:B0-----:R-:W-:Y:S01]  /*9c80*/  ISETP.LT.AND P4, PT, R17, UR4, !P0 ;  /* 0x0000000411007c0c */ /* 0x001fe2000c781270 */
[----:B------:R-:W2:Y:S01]  /*9c90*/  LDCU UR4, c[0x0][0x39c] ;  /* 0x00007380ff0477ac */ /* 0x000ea20008000800 */
[----:B------:R-:W-:-:S05]  /*9ca0*/  LEA.HI.X.SX32 R17, R19, R9, 0x1, P6 ;  /* 0x0000000913117211 */ /* 0x000fca00030f0eff */
[----:B------:R0:W-:Y:S01]  /*9cb0*/  @P1 STG.E.U8 desc[UR8][R16.64], R14 ;  /* 0x0000000e10001986 */ /* 0x0001e2000c101108 */
[----:B----4-:R-:W-:Y:S01]  /*9cc0*/  ISETP.LT.AND P1, PT, R27, UR6, !P0 ;  /* 0x000000061b007c0c */ /* 0x010fe2000c721270 */
[----:B------:R-:W-:Y:S01]  /*9cd0*/  IMAD R19, R29, 0x4, R19 ;  /* 0x000000041d137824 */ /* 0x000fe200078e0213 */
[----:B------:R-:W1:Y:S01]  /*9ce0*/  LDCU UR6, c[0x0][0x39c] ;  /* 0x00007380ff0677ac */ /* 0x000e620008000800 */
[----:B------:R-:W4:Y:S03]  /*9cf0*/  LDL.LU R27, [R1+0xa0] ;  /* 0x0000a000011b7983 */ /* 0x000f260000300800 */
[----:B0-----:R-:W-:Y:S01]  /*9d00*/  IADD3 R14, P6, PT, R19, R0, RZ ;  /* 0x00000000130e7210 */ /* 0x001fe20007fde0ff */
[----:B------:R-:W-:-:S03]  /*9d10*/  IMAD R17, R29, 0x4, R19 ;  /* 0x000000041d117824 */ /* 0x000fc600078e0213 */
[----:B------:R-:W-:Y:S01]  /*9d20*/  LEA.HI.X.SX32 R15, R19, R9, 0x1, P6 ;  /* 0x00000009130f7211 */ /* 0x000fe200030f0eff */
[----:B------:R-:W-:Y:S01]  /*9d30*/  IMAD R18, R29, 0x4, R17 ;  /* 0x000000041d127824 */ /* 0x000fe200078e0211 */
[----:B------:R-:W-:Y:S02]  /*9d40*/  PRMT R19, R2, 0x7772, RZ ;  /* 0x0000777202137816 */ /* 0x000fe400000000ff */
[----:B------:R-:W-:-:S03]  /*9d50*/  IADD3 R16, P6, PT, R17, R0, RZ ;  /* 0x0000000011107210 */ /* 0x000fc60007fde0ff */
[----:B------:R0:W-:Y:S01]  /*9d60*/  @P2 STG.E.U8 desc[UR8][R14.64], R19 ;  /* 0x000000130e002986 */ /* 0x0001e2000c101108 */
[-C--:B------:R-:W-:Y:S02]  /*9d70*/  LEA.HI.X.SX32 R17, R17, R9.reuse, 0x1, P6 ;  /* 0x0000000911117211 */ /* 0x080fe400030f0eff */
[----:B--2---:R-:W-:Y:S01]  /*9d80*/  ISETP.LT.AND P2, PT, R20, UR4, !P0 ;  /* 0x0000000414007c0c */ /* 0x004fe2000c741270 */
[----:B------:R-:W4:Y:S01]  /*9d90*/  LDCU UR4, c[0x0][0x39c] ;  /* 0x00007380ff0477ac */ /* 0x000f220008000800 */
[----:B------:R-:W-:Y:S02]  /*9da0*/  PRMT R13, R13, 0x7773, RZ ;  /* 0x000077730d0d7816 */ /* 0x000fe400000000ff */
[C---:B0-----:R-:W-:Y:S01]  /*9db0*/  IADD3 R14, P6, PT, R18.reuse, R0, RZ ;  /* 0x00000000120e7210 */ /* 0x041fe20007fde0ff */
[----:B------:R-:W2:Y:S04]  /*9dc0*/  LDL.LU R19, [R1+0xa4] ;  /* 0x0000a40001137983 */ /* 0x000ea80000300800 */
[----:B------:R-:W2:Y:S01]  /*9dd0*/  LDL.LU R20, [R1+0xa8] ;  /* 0x0000a80001147983 */ /* 0x000ea20000300800 */
[----:B------:R-:W-:Y:S01]  /*9de0*/  LEA.HI.X.SX32 R15, R18, R9, 0x1, P6 ;  /* 0x00000009120f7211 */ /* 0x000fe200030f0eff */
[----:B------:R-:W-:-:S02]  /*9df0*/  IMAD R18, R29, 0x4, R18 ;  /* 0x000000041d127824 */ /* 0x000fc400078e0212 */
[----:B------:R0:W-:Y:S01]  /*9e00*/  @P5 STG.E.U8 desc[UR8][R16.64], R13 ;  /* 0x0000000d10005986 */ /* 0x0001e2000c101108 */
[----:B------:R-:W-:Y:S02]  /*9e10*/  PRMT R21, R21, 0x7773, RZ ;  /* 0x0000777315157816 */ /* 0x000fe400000000ff */
[----:B------:R-:W-:Y:S02]  /*9e20*/  PRMT R26, R26, 0x7773, RZ ;  /* 0x000077731a1a7816 */ /* 0x000fe400000000ff */
[----:B0-----:R-:W-:-:S04]  /*9e30*/  IADD3 R16, P6, PT, R18, R0, RZ ;  /* 0x0000000012107210 */ /* 0x001fc80007fde0ff */
[----:B------:R-:W-:Y:S01]  /*9e40*/  LEA.HI.X.SX32 R17, R18, R9, 0x1, P6 ;  /* 0x0000000912117211 */ /* 0x000fe200030f0eff */
[----:B------:R0:W-:Y:S01]  /*9e50*/  @P4 STG.E.U8 desc[UR8][R14.64], R21 ;  /* 0x000000150e004986 */ /* 0x0001e2000c101108 */
[----:B---3--:R-:W-:Y:S01]  /*9e60*/  ISETP.LT.AND P5, PT, R28, UR5, !P0 ;  /* 0x000000051c007c0c */ /* 0x008fe2000c7a1270 */
[----:B------:R-:W-:Y:S01]  /*9e70*/  IMAD R13, R29, 0x4, R18 ;  /* 0x000000041d0d7824 */ /* 0x000fe200078e0212 */
[----:B-1----:R-:W-:Y:S01]  /*9e80*/  ISETP.LT.AND P4, PT, R24, UR6, !P0 ;  /* 0x0000000618007c0c */ /* 0x002fe2000c781270 */
[----:B------:R-:W3:Y:S01]  /*9e90*/  LDL.LU R28, [R1+0xac] ;  /* 0x0000ac00011c7983 */ /* 0x000ee20000300800 */
[----:B------:R-:W2:Y:S03]  /*9ea0*/  LDCU UR5, c[0x0][0x39c] ;  /* 0x00007380ff0577ac */ /* 0x000ea60008000800 */
[----:B------:R1:W-:Y:S01]  /*9eb0*/  @P3 STG.E.U8 desc[UR8][R16.64], R26 ;  /* 0x0000001a10003986 */ /* 0x0003e2000c101108 */
[----:B------:R-:W0:Y:S03]  /*9ec0*/  LDCU UR6, c[0x0][0x39c] ;  /* 0x00007380ff0677ac */ /* 0x000e260008000800 */
[----:B------:R-:W3:Y:S01]  /*9ed0*/  LDL.LU R24, [R1+0xb0] ;  /* 0x0000b00001187983 */ /* 0x000ee20000300800 */
[----:B----4-:R-:W-:Y:S01]  /*9ee0*/  ISETP.LT.AND P3, PT, R27, UR4, !P0 ;  /* 0x000000041b007c0c */ /* 0x010fe2000c761270 */
[----:B------:R-:W-:-:S02]  /*9ef0*/  IMAD R18, R29, 0x4, R13 ;  /* 0x000000041d127824 */ /* 0x000fc400078e020d */
[----:B------:R-:W4:Y:S01]  /*9f00*/  LDL.LU R27, [R1+0xb4] ;  /* 0x0000b400011b7983 */ /* 0x000f220000300800 */
[CC--:B0-----:R-:W-:Y:S01]  /*9f10*/  IADD3 R14, P6, PT, R13.reuse, R0.reuse, RZ ;  /* 0x000000000d0e7210 */ /* 0x0c1fe20007fde0ff */
[----:B------:R-:W3:Y:S03]  /*9f20*/  LDCU UR4, c[0x0][0x39c] ;  /* 0x00007380ff0477ac */ /* 0x000ee60008000800 */
[-C--:B------:R-:W-:Y:S02]  /*9f30*/  LEA.HI.X.SX32 R15, R13, R9.reuse, 0x1, P6 ;  /* 0x000000090d0f7211 */ /* 0x080fe400030f0eff */
[C---:B-1----:R-:W-:Y:S02]  /*9f40*/  IADD3 R16, P6, PT, R18.reuse, R0, RZ ;  /* 0x0000000012107210 */ /* 0x042fe40007fde0ff */
[----:B------:R-:W-:Y:S02]  /*9f50*/  PRMT R23, R23, 0x7773, RZ ;  /* 0x0000777317177816 */ /* 0x000fe400000000ff */
[----:B------:R-:W-:Y:S01]  /*9f60*/  LEA.HI.X.SX32 R17, R18, R9, 0x1, P6 ;  /* 0x0000000912117211 */ /* 0x000fe200030f0eff */
[----:B------:R-:W-:Y:S01]  /*9f70*/  IMAD R18, R29, 0x4, R18 ;  /* 0x000000041d127824 */ /* 0x000fe200078e0212 */
[----:B------:R-:W-:Y:S01]  /*9f80*/  PRMT R25, R25, 0x7773, RZ ;  /* 0x0000777319197816 */ /* 0x000fe200000000ff */
[----:B------:R0:W-:Y:S02]  /*9f90*/  @P1 STG.E.U8 desc[UR8][R14.64], R23 ;  /* 0x000000170e001986 */ /* 0x0001e4000c101108 */
[----:B------:R-:W-:-:S02]  /*9fa0*/  IMAD R13, R29, 0x4, R18 ;  /* 0x000000041d0d7824 */ /* 0x000fc400078e0212 */
[----:B------:R1:W-:Y:S01]  /*9fb0*/  @P2 STG.E.U8 desc[UR8][R16.64], R25 ;  /* 0x0000001910002986 */ /* 0x0003e2000c101108 */
[-C--:B0-----:R-:W-:Y:S02]  /*9fc0*/  IADD3 R14, P6, PT, R18, R0.reuse, RZ ;  /* 0x00000000120e7210 */ /* 0x081fe40007fde0ff */
[----:B--2---:R-:W-:Y:S01]  /*9fd0*/  ISETP.LT.AND P1, PT, R19, UR5, !P0 ;  /* 0x0000000513007c0c */ /* 0x004fe2000c721270 */
[----:B------:R-:W0:Y:S01]  /*9fe0*/  LDCU UR5, c[0x0][0x39c] ;  /* 0x00007380ff0577ac */ /* 0x000e220008000800 */
[----:B------:R-:W-:Y:S01]  /*9ff0*/  ISETP.LT.AND P2, PT, R20, UR6, !P0 ;  /* 0x0000000614007c0c */ /* 0x000fe2000c741270 */
[----:B------:R-:W4:Y:S01]  /*a000*/  LDCU UR6, c[0x0][0x39c] ;  /* 0x00007380ff0677ac */ /* 0x000f220008000800 */
[----:B------:R-:W-:Y:S01]  /*a010*/  LEA.HI.X.SX32 R15, R18, R9, 0x1, P6 ;  /* 0x00000009120f7211 */ /* 0x000fe200030f0eff */
[----:B------:R-:W-:Y:S01]  /*a020*/  IMAD R18, R29, 0x4, R13 ;  /* 0x000000041d127824 */ /* 0x000fe200078e020d */
[----:B------:R-:W-:Y:S02]  /*a030*/  PRMT R19, R12, 0x7773, RZ ;  /* 0x000077730c137816 */ /* 0x000fe400000000ff */
[----:B------:R-:W-:-:S03]  /*a040*/  IADD3 R12, P6, PT, R13, R0, RZ ;  /* 0x000000000d0c7210 */ /* 0x000fc60007fde0ff */
[----:B------:R2:W-:Y:S01]  /*a050*/  @P5 STG.E.U8 desc[UR8][R14.64], R19 ;  /* 0x000000130e005986 */ /* 0x0005e2000c101108 */
[----:B------:R-:W-:Y:S02]  /*a060*/  LEA.HI.X.SX32 R13, R13, R9, 0x1, P6 ;  /* 0x000000090d0d7211 */ /* 0x000fe400030f0eff */
[----:B-1----:R-:W-:Y:S02]  /*a070*/  PRMT R17, R22, 0x7773, RZ ;  /* 0x0000777316117816 */ /* 0x002fe400000000ff */
[----:B------:R-:W-:Y:S02]  /*a080*/  PRMT R21, R11, 0x7773, RZ ;  /* 0x000077730b157816 */ /* 0x000fe400000000ff */
[----:B--2---:R-:W-:-:S04]  /*a090*/  IADD3 R14, P6, PT, R18, R0, RZ ;  /* 0x00000000120e7210 */ /* 0x004fc80007fde0ff */
[-C--:B------:R-:W-:Y:S01]  /*a0a0*/  LEA.HI.X.SX32 R15, R18, R9.reuse, 0x1, P6 ;  /* 0x00000009120f7211 */ /* 0x080fe200030f0eff */
[----:B------:R1:W-:Y:S01]  /*a0b0*/  @P4 STG.E.U8 desc[UR8][R12.64], R17 ;  /* 0x000000110c004986 */ /* 0x0003e2000c101108 */
[----:B---3--:R-:W-:Y:S01]  /*a0c0*/  ISETP.LT.AND P5, PT, R28, UR4, !P0 ;  /* 0x000000041c007c0c */ /* 0x008fe2000c7a1270 */
[----:B------:R-:W-:Y:S01]  /*a0d0*/  IMAD R18, R29, 0x4, R18 ;  /* 0x000000041d127824 */ /* 0x000fe200078e0212 */
[----:B------:R-:W-:Y:S01]  /*a0e0*/  PRMT R23, R5, 0x7773, RZ ;  /* 0x0000777305177816 */ /* 0x000fe200000000ff */
[----:B------:R-:W2:Y:S01]  /*a0f0*/  LDL.LU R28, [R1+0xbc] ;  /* 0x0000bc00011c7983 */ /* 0x000ea20000300800 */
[----:B------:R-:W-:Y:S02]  /*a100*/  PRMT R25, R3, 0x7773, RZ ;  /* 0x0000777303197816 */ /* 0x000fe400000000ff */
[----:B0-----:R-:W-:Y:S01]  /*a110*/  ISETP.LT.AND P4, PT, R24, UR5, !P0 ;  /* 0x0000000518007c0c */ /* 0x001fe2000c781270 */
[----:B------:R0:W-:Y:S01]  /*a120*/  @P3 STG.E.U8 desc[UR8][R14.64], R21 ;  /* 0x000000150e003986 */ /* 0x0001e2000c101108 */
[----:B------:R-:W-:Y:S01]  /*a130*/  IMAD R11, R29, 0x4, R18 ;  /* 0x000000041d0b7824 */ /* 0x000fe200078e0212 */
[----:B------:R-:W2:Y:S02]  /*a140*/  LDCU UR4, c[0x0][0x39c] ;  /* 0x00007380ff0477ac */ /* 0x000ea40008000800 */
[----:B------:R-:W3:Y:S01]  /*a150*/  LDL.LU R24, [R1+0xc0] ;  /* 0x0000c00001187983 */ /* 0x000ee20000300800 */
[CC--:B-1----:R-:W-:Y:S01]  /*a160*/  IADD3 R12, P6, PT, R18.reuse, R0.reuse, RZ ;  /* 0x00000000120c7210 */ /* 0x0c2fe20007fde0ff */
[----:B------:R-:W3:Y:S01]  /*a170*/  LDCU UR5, c[0x0][0x39c] ;  /* 0x00007380ff0577ac */ /* 0x000ee20008000800 */
[----:B----4-:R-:W-:Y:S01]  /*a180*/  ISETP.LT.AND P3, PT, R27, UR6, !P0 ;  /* 0x000000061b007c0c */ /* 0x010fe2000c761270 */
[----:B------:R-:W-:Y:S01]  /*a190*/  IMAD R5, R29, 0x4, R11 ;  /* 0x000000041d057824 */ /* 0x000fe200078e020b */
[----:B------:R-:W4:Y:S01]  /*a1a0*/  LDL.LU R27, [R1+0xb8] ;  /* 0x0000b800011b7983 */ /* 0x000f220000300800 */
[----:B------:R-:W-:Y:S01]  /*a1b0*/  LEA.HI.X.SX32 R13, R18, R9, 0x1, P6 ;  /* 0x00000009120d7211 */ /* 0x000fe200030f0eff */
[----:B------:R-:W4:Y:S01]  /*a1c0*/  LDCU UR6, c[0x0][0x39c] ;  /* 0x00007380ff0677ac */ /* 0x000f220008000800 */
[----:B0-----:R-:W-:Y:S01]  /*a1d0*/  IADD3 R14, P6, PT, R11, R0, RZ ;  /* 0x000000000b0e7210 */ /* 0x001fe20007fde0ff */
[----:B------:R-:W-:-:S03]  /*a1e0*/  IMAD R3, R29, 0x4, R5 ;  /* 0x000000041d037824 */ /* 0x000fc600078e0205 */
[----:B------:R-:W-:Y:S01]  /*a1f0*/  LEA.HI.X.SX32 R15, R11, R9, 0x1, P6 ;  /* 0x000000090b0f7211 */ /* 0x000fe200030f0eff */
[C---:B------:R-:W-:Y:S01]  /*a200*/  IMAD R11, R29.reuse, 0x4, R3 ;  /* 0x000000041d0b7824 */ /* 0x040fe200078e0203 */
[----:B------:R0:W-:Y:S03]  /*a210*/  @P1 STG.E.U8 desc[UR8][R12.64], R23 ;  /* 0x000000170c001986 */ /* 0x0001e6000c101108 */
[----:B------:R-:W-:Y:S01]  /*a220*/  IMAD R19, R29, 0x4, R11 ;  /* 0x000000041d137824 */ /* 0x000fe200078e020b */
[----:B------:R1:W-:Y:S01]  /*a230*/  @P2 STG.E.U8 desc[UR8][R14.64], R25 ;  /* 0x000000190e002986 */ /* 0x0003e2000c101108 */
[-C--:B------:R-:W-:Y:S02]  /*a240*/  IADD3 R16, P6, PT, R11, R0.reuse, RZ ;  /* 0x000000000b107210 */ /* 0x080fe40007fde0ff */
[----:B0-----:R-:W-:-:S04]  /*a250*/  IADD3 R12, P1, PT, R5, R0, RZ ;  /* 0x00000000050c7210 */ /* 0x001fc80007f3e0ff */
[-C--:B------:R-:W-:Y:S01]  /*a260*/  LEA.HI.X.SX32 R13, R5, R9.reuse, 0x1, P1 ;  /* 0x00000009050d7211 */ /* 0x080fe200008f0eff */
[----:B------:R-:W-:Y:S01]  /*a270*/  IMAD R5, R29, 0x4, R19 ;  /* 0x000000041d057824 */ /* 0x000fe200078e0213 */
[-C--:B-1----:R-:W-:Y:S02]  /*a280*/  IADD3 R14, P2, PT, R3, R0.reuse, RZ ;  /* 0x00000000030e7210 */ /* 0x082fe40007f5e0ff */
[-C--:B------:R-:W-:Y:S02]  /*a290*/  LEA.HI.X.SX32 R17, R11, R9.reuse, 0x1, P6 ;  /* 0x000000090b117211 */ /* 0x080fe400030f0eff */
[----:B------:R-:W-:Y:S01]  /*a2a0*/  LEA.HI.X.SX32 R15, R3, R9, 0x1, P2 ;  /* 0x00000009030f7211 */ /* 0x000fe200010f0eff */
[----:B------:R-:W-:Y:S01]  /*a2b0*/  IMAD R3, R29, 0x4, R5 ;  /* 0x000000041d037824 */ /* 0x000fe200078e0205 */
[-C--:B------:R-:W-:Y:S02]  /*a2c0*/  IADD3 R18, P1, PT, R19, R0.reuse, RZ ;  /* 0x0000000013127210 */ /* 0x080fe40007f3e0ff */
[----:B------:R-:W-:-:S02]  /*a2d0*/  IADD3 R20, P6, PT, R5, R0, RZ ;  /* 0x0000000005147210 */ /* 0x000fc40007fde0ff */
[-C--:B------:R-:W-:Y:S02]  /*a2e0*/  LEA.HI.X.SX32 R19, R19, R9.reuse, 0x1, P1 ;  /* 0x0000000913137211 */ /* 0x080fe400008f0eff */
[-C--:B------:R-:W-:Y:S02]  /*a2f0*/  LEA.HI.X.SX32 R21, R5, R9.reuse, 0x1, P6 ;  /* 0x0000000905157211 */ /* 0x080fe400030f0eff */
[C---:B------:R-:W-:Y:S02]  /*a300*/  IADD3 R22, P6, PT, R3.reuse, R0, RZ ;  /* 0x0000000003167210 */ /* 0x040fe40007fde0ff */
[----:B------:R-:W-:Y:S02]  /*a310*/  PRMT R5, R10, 0x7773, RZ ;  /* 0x000077730a057816 */ /* 0x000fe400000000ff */
[----:B------:R-:W-:Y:S02]  /*a320*/  LEA.HI.X.SX32 R23, R3, R9, 0x1, P6 ;  /* 0x0000000903177211 */ /* 0x000fe400030f0eff */
[----:B------:R-:W-:-:S02]  /*a330*/  PRMT R3, R8, 0x7773, RZ ;  /* 0x0000777308037816 */ /* 0x000fc400000000ff */
[----:B------:R-:W-:Y:S02]  /*a340*/  PRMT R7, R7, 0x7773, RZ ;  /* 0x0000777307077816 */ /* 0x000fe400000000ff */
[----:B------:R-:W-:Y:S01]  /*a350*/  PRMT R9, R6, 0x7773, RZ ;  /* 0x0000777306097816 */ /* 0x000fe200000000ff */
[----:B------:R0:W-:Y:S01]  /*a360*/  @P5 STG.E.U8 desc[UR8][R12.64], R5 ;  /* 0x000000050c005986 */ /* 0x0001e2000c101108 */
[----:B------:R-:W-:Y:S02]  /*a370*/  PRMT R11, R4, 0x7773, RZ ;  /* 0x00007773040b7816 */ /* 0x000fe400000000ff */
[----:B--2---:R-:W-:Y:S02]  /*a380*/  ISETP.LT.AND P2, PT, R28, UR4, !P0 ;  /* 0x000000041c007c0c */ /* 0x004fe4000c741270 */
[----:B---3--:R-:W-:Y:S01]  /*a390*/  ISETP.LT.AND P1, PT, R24, UR5, !P0 ;  /* 0x0000000518007c0c */ /* 0x008fe2000c721270 */
[----:B------:R0:W-:Y:S04]  /*a3a0*/  @P4 STG.E.U8 desc[UR8][R14.64], R3 ;  /* 0x000000030e004986 */ /* 0x0001e8000c101108 */
[----:B------:R0:W-:Y:S06]  /*a3b0*/  @P3 STG.E.U8 desc[UR8][R16.64], R7 ;  /* 0x0000000710003986 */ /* 0x0001ec000c101108 */
[----:B------:R0:W-:Y:S01]  /*a3c0*/  @P2 STG.E.U8 desc[UR8][R18.64], R9 ;  /* 0x0000000912002986 */ /* 0x0001e2000c101108 */
[----:B------:R-:W-:-:S03]  /*a3d0*/  PRMT R25, R2, 0x7773, RZ ;  /* 0x0000777302197816 */ /* 0x000fc600000000ff */
[----:B------:R0:W-:Y:S01]  /*a3e0*/  @P1 STG.E.U8 desc[UR8][R20.64], R11 ;  /* 0x0000000b14001986 */ /* 0x0001e2000c101108 */
[----:B----4-:R-:W-:-:S13]  /*a3f0*/  ISETP.LT.AND P0, PT, R27, UR6, !P0 ;  /* 0x000000061b007c0c */ /* 0x010fda000c701270 */
[----:B0-----:R-:W-:Y:S05]  /*a400*/  @!P0 EXIT ;  /* 0x000000000000894d */ /* 0x001fea0003800000 */
[----:B------:R-:W-:Y:S01]  /*a410*/  STG.E.U8 desc[UR8][R22.64], R25 ;  /* 0x0000001916007986 */ /* 0x000fe2000c101108 */
[----:B------:R-:W-:Y:S05]  /*a420*/  EXIT ;  /* 0x000000000000794d */ /* 0x000fea0003800000 */
.L_x_3:
[----:B------:R-:W-:-:S00]  /*a430*/  BRA `(.L_x_3) ;  /* 0xfffffffc00fc7947 */ /* 0x000fc0000383ffff */
[----:B------:R-:W-:-:S00]  /*a440*/  NOP ;  /* 0x0000000000007918 */ /* 0x000fc00000000000 */
        /* <DEDUP_REMOVED lines=11> */
.L_x_4:


//--------------------- .nv.shared.matmul_kernel  --------------------------
	.section	.nv.shared.matmul_kernel,"aw",@nobits
	.sectionflags	@""
	.align	16
	.zero		1024


//--------------------- .nv.shared.reserved.0     --------------------------
	.section	.nv.shared.reserved.0,"aw",@nobits
	.weak		__nv_reservedSMEM_offset_0_alias
	.size		__nv_reservedSMEM_offset_0_alias, 0, 64
	.other		__nv_reservedSMEM_offset_0_alias,@"STO_CUDA_RESERVED_SHARED STV_DEFAULT"
__nv_reservedSMEM_offset_0_alias:
	.zero		0
	.zero		64


//--------------------- .nv.constant0.matmul_kernel --------------------------
	.section	.nv.constant0.matmul_kernel,"a",@progbits
	.sectionflags	@""
	.align	4
.nv.constant0.matmul_kernel:
	.zero		976


//--------------------- SYMBOLS --------------------------

	.type		.nv.reservedSmem.offset0,@object
	.size		.nv.reservedSmem.offset0,0x4
	.type		.nv.reservedSmem.cap,@object
	.size		.nv.reservedSmem.cap,0x4
